	.target	sm_100a

	.elftype	@"ET_EXEC"


//--------------------- .note.nv.tkinfo           --------------------------
	.section	.note.nv.tkinfo,"",@"SHT_NOTE"
	.sectionflags	@"SHF_NOTE_NV_TKINFO"
	.tkinfo
        /*0018*/ 	.word	0x00000002
        /*0030*/ 	.string	""
        /*0030*/ 	.string	"ptxas"
        /*0030*/ 	.string	"Cuda compilation tools, release 13.0, V13.0.88"
        /*0030*/ 	.string	"Build cuda_13.0.r13.0/compiler.36424714_0"
        /*0030*/ 	.string	"-arch sm_100a -m 64 "



//--------------------- .note.nv.cuinfo           --------------------------
	.section	.note.nv.cuinfo,"",@"SHT_NOTE"
	.sectionflags	@"SHF_NOTE_NV_CUINFO"
        /*0018*/ 	.short	0x0002
        /*001a*/ 	.short	0x0064
        /*001c*/ 	.short	0x0082
	.zero		2


//--------------------- .nv.info                  --------------------------
	.section	.nv.info,"",@"SHT_CUDA_INFO"
	.align	4


	//----- nvinfo : EIATTR_REGCOUNT
	.align		4
        /*0000*/ 	.byte	0x04, 0x2f
        /*0002*/ 	.short	(.L_19 - .L_18)
	.align		4
.L_18:
        /*0004*/ 	.word	index@(_ZN7cutlass13device_kernelINS_4gemm6kernel13GemmUniversalIN4cute5tupleIJiiiiEEENS1_10collective13CollectiveMmaINS1_35MainloopSm100TmaUmmaWarpSpecializedILi5ELi2ELi4ENS5_IJNS4_1CILi1EEESB_SB_EEEEENS5_IJNSA_ILi128EEENSA_ILi64EEENSA_ILi32EEEEEENS_6half_tENS5_IJlSB_lEEESI_SJ_NS4_8TiledMMAINS4_8MMA_AtomIJNS4_20SM100_MMA_F16BF16_SSISI_SI_fLi128ELi64ELNS4_4UMMA5MajorE0ELSO_0ELNSN_7ScaleInE0ELSP_0EEEEEENS4_6LayoutISC_NS5_IJNSA_ILi0EEEST_ST_EEEEENS5_IJNS4_10UnderscoreESW_SW_EEEEENS4_13SM90_TMA_LOADENS4_14ComposedLayoutINS4_7SwizzleILi2ELi4ELi3EEENS4_18smem_ptr_flag_bitsILi16EEENSS_INS5_IJNSA_ILi8EEESG_EEENS5_IJSG_SB_EEEEEEEvNS4_8identityESZ_S19_vS1A_EENS_8epilogue10collective18CollectiveEpilogueINS1C_23Sm100TmaWarpSpecializedILi3ELi2ELi32ELb1ELb0EEEJSH_NS5_IJNSS_ISE_SB_EENSS_ISG_SB_EEEEESI_SJ_SI_SJ_NS1C_6fusion15FusionCallbacksIS1G_NS1K_17LinearCombinationISI_fSI_fLNS_15FloatRoundStyleE2EEESH_S1J_JEEENS4_5SM1004TMEM4LOAD26SM100_TMEM_LOAD_32dp32b32xESZ_S19_NS4_39AutoVectorizingCopyWithAssumedAlignmentILi128EEENS4_14SM90_TMA_STOREES19_S1V_S1V_EEEvvEEEEvNT_6ParamsE)
        /*0008*/ 	.word	0x0000006f


	//----- nvinfo : EIATTR_FRAME_SIZE
	.align		4
.L_19:
        /*000c*/ 	.byte	0x04, 0x11
        /*000e*/ 	.short	(.L_21 - .L_20)
	.align		4
.L_20:
        /*0010*/ 	.word	index@($__internal_2_$__cuda_sm10x_tcgen05_guardrail_trap_unallocated_columns_being_dealloced)
        /*0014*/ 	.word	0x00000000


	//----- nvinfo : EIATTR_FRAME_SIZE
	.align		4
.L_21:
        /*0018*/ 	.byte	0x04, 0x11
        /*001a*/ 	.short	(.L_23 - .L_22)
	.align		4
.L_22:
        /*001c*/ 	.word	index@($__internal_1_$__cuda_sm10x_tcgen05_guardrail_trap_phase_invalid_during_alloc)
        /*0020*/ 	.word	0x00000000


	//----- nvinfo : EIATTR_FRAME_SIZE
	.align		4
.L_23:
        /*0024*/ 	.byte	0x04, 0x11
        /*0026*/ 	.short	(.L_25 - .L_24)
	.align		4
.L_24:
        /*0028*/ 	.word	index@($__internal_0_$__cuda_sm10x_tcgen05_guardrail_trap_col_being_dealloced_not_returned_by_alloc)
        /*002c*/ 	.word	0x00000000


	//----- nvinfo : EIATTR_FRAME_SIZE
	.align		4
.L_25:
        /*0030*/ 	.byte	0x04, 0x11
        /*0032*/ 	.short	(.L_27 - .L_26)
	.align		4
.L_26:
        /*0034*/ 	.word	index@(_ZN7cutlass13device_kernelINS_4gemm6kernel13GemmUniversalIN4cute5tupleIJiiiiEEENS1_10collective13CollectiveMmaINS1_35MainloopSm100TmaUmmaWarpSpecializedILi5ELi2ELi4ENS5_IJNS4_1CILi1EEESB_SB_EEEEENS5_IJNSA_ILi128EEENSA_ILi64EEENSA_ILi32EEEEEENS_6half_tENS5_IJlSB_lEEESI_SJ_NS4_8TiledMMAINS4_8MMA_AtomIJNS4_20SM100_MMA_F16BF16_SSISI_SI_fLi128ELi64ELNS4_4UMMA5MajorE0ELSO_0ELNSN_7ScaleInE0ELSP_0EEEEEENS4_6LayoutISC_NS5_IJNSA_ILi0EEEST_ST_EEEEENS5_IJNS4_10UnderscoreESW_SW_EEEEENS4_13SM90_TMA_LOADENS4_14ComposedLayoutINS4_7SwizzleILi2ELi4ELi3EEENS4_18smem_ptr_flag_bitsILi16EEENSS_INS5_IJNSA_ILi8EEESG_EEENS5_IJSG_SB_EEEEEEEvNS4_8identityESZ_S19_vS1A_EENS_8epilogue10collective18CollectiveEpilogueINS1C_23Sm100TmaWarpSpecializedILi3ELi2ELi32ELb1ELb0EEEJSH_NS5_IJNSS_ISE_SB_EENSS_ISG_SB_EEEEESI_SJ_SI_SJ_NS1C_6fusion15FusionCallbacksIS1G_NS1K_17LinearCombinationISI_fSI_fLNS_15FloatRoundStyleE2EEESH_S1J_JEEENS4_5SM1004TMEM4LOAD26SM100_TMEM_LOAD_32dp32b32xESZ_S19_NS4_39AutoVectorizingCopyWithAssumedAlignmentILi128EEENS4_14SM90_TMA_STOREES19_S1V_S1V_EEEvvEEEEvNT_6ParamsE)
        /*0038*/ 	.word	0x00000000


	//----- nvinfo : EIATTR_MIN_STACK_SIZE
	.align		4
.L_27:
        /*003c*/ 	.byte	0x04, 0x12
        /*003e*/ 	.short	(.L_29 - .L_28)
	.align		4
.L_28:
        /*0040*/ 	.word	index@(_ZN7cutlass13device_kernelINS_4gemm6kernel13GemmUniversalIN4cute5tupleIJiiiiEEENS1_10collective13CollectiveMmaINS1_35MainloopSm100TmaUmmaWarpSpecializedILi5ELi2ELi4ENS5_IJNS4_1CILi1EEESB_SB_EEEEENS5_IJNSA_ILi128EEENSA_ILi64EEENSA_ILi32EEEEEENS_6half_tENS5_IJlSB_lEEESI_SJ_NS4_8TiledMMAINS4_8MMA_AtomIJNS4_20SM100_MMA_F16BF16_SSISI_SI_fLi128ELi64ELNS4_4UMMA5MajorE0ELSO_0ELNSN_7ScaleInE0ELSP_0EEEEEENS4_6LayoutISC_NS5_IJNSA_ILi0EEEST_ST_EEEEENS5_IJNS4_10UnderscoreESW_SW_EEEEENS4_13SM90_TMA_LOADENS4_14ComposedLayoutINS4_7SwizzleILi2ELi4ELi3EEENS4_18smem_ptr_flag_bitsILi16EEENSS_INS5_IJNSA_ILi8EEESG_EEENS5_IJSG_SB_EEEEEEEvNS4_8identityESZ_S19_vS1A_EENS_8epilogue10collective18CollectiveEpilogueINS1C_23Sm100TmaWarpSpecializedILi3ELi2ELi32ELb1ELb0EEEJSH_NS5_IJNSS_ISE_SB_EENSS_ISG_SB_EEEEESI_SJ_SI_SJ_NS1C_6fusion15FusionCallbacksIS1G_NS1K_17LinearCombinationISI_fSI_fLNS_15FloatRoundStyleE2EEESH_S1J_JEEENS4_5SM1004TMEM4LOAD26SM100_TMEM_LOAD_32dp32b32xESZ_S19_NS4_39AutoVectorizingCopyWithAssumedAlignmentILi128EEENS4_14SM90_TMA_STOREES19_S1V_S1V_EEEvvEEEEvNT_6ParamsE)
        /*0044*/ 	.word	0x00000000
.L_29:


//--------------------- .nv.compat                --------------------------
	.section	.nv.compat,"",@"SHT_CUDA_COMPAT_INFO"
	.align	4
        /*0000*/ 	.byte	0x02, 0x09, 0x01, 0x00, 0x02, 0x02, 0x02, 0x00, 0x02, 0x05, 0x05, 0x00, 0x03, 0x07, 0x01, 0x01
        /*0010*/ 	.byte	0x02, 0x03, 0x01, 0x00, 0x02, 0x06, 0x01, 0x00, 0x04, 0x0b, 0x08, 0x00, 0x09, 0x00, 0x00, 0x00
        /*0020*/ 	.byte	0x00, 0x00, 0x00, 0x00


//--------------------- .nv.info._ZN7cutlass13device_kernelINS_4gemm6kernel13GemmUniversalIN4cute5tupleIJiiiiEEENS1_10collective13CollectiveMmaINS1_35MainloopSm100TmaUmmaWarpSpecializedILi5ELi2ELi4ENS5_IJNS4_1CILi1EEESB_SB_EEEEENS5_IJNSA_ILi128EEENSA_ILi64EEENSA_ILi32EEEEEENS_6half_tENS5_IJlSB_lEEESI_SJ_NS4_8TiledMMAINS4_8MMA_AtomIJNS4_20SM100_MMA_F16BF16_SSISI_SI_fLi128ELi64ELNS4_4UMMA5MajorE0ELSO_0ELNSN_7ScaleInE0ELSP_0EEEEEENS4_6LayoutISC_NS5_IJNSA_ILi0EEEST_ST_EEEEENS5_IJNS4_10UnderscoreESW_SW_EEEEENS4_13SM90_TMA_LOADENS4_14ComposedLayoutINS4_7SwizzleILi2ELi4ELi3EEENS4_18smem_ptr_flag_bitsILi16EEENSS_INS5_IJNSA_ILi8EEESG_EEENS5_IJSG_SB_EEEEEEEvNS4_8identityESZ_S19_vS1A_EENS_8epilogue10collective18CollectiveEpilogueINS1C_23Sm100TmaWarpSpecializedILi3ELi2ELi32ELb1ELb0EEEJSH_NS5_IJNSS_ISE_SB_EENSS_ISG_SB_EEEEESI_SJ_SI_SJ_NS1C_6fusion15FusionCallbacksIS1G_NS1K_17LinearCombinationISI_fSI_fLNS_15FloatRoundStyleE2EEESH_S1J_JEEENS4_5SM1004TMEM4LOAD26SM100_TMEM_LOAD_32dp32b32xESZ_S19_NS4_39AutoVectorizingCopyWithAssumedAlignmentILi128EEENS4_14SM90_TMA_STOREES19_S1V_S1V_EEEvvEEEEvNT_6ParamsE --------------------------
	.section	.nv.info._ZN7cutlass13device_kernelINS_4gemm6kernel13GemmUniversalIN4cute5tupleIJiiiiEEENS1_10collective13CollectiveMmaINS1_35MainloopSm100TmaUmmaWarpSpecializedILi5ELi2ELi4ENS5_IJNS4_1CILi1EEESB_SB_EEEEENS5_IJNSA_ILi128EEENSA_ILi64EEENSA_ILi32EEEEEENS_6half_tENS5_IJlSB_lEEESI_SJ_NS4_8TiledMMAINS4_8MMA_AtomIJNS4_20SM100_MMA_F16BF16_SSISI_SI_fLi128ELi64ELNS4_4UMMA5MajorE0ELSO_0ELNSN_7ScaleInE0ELSP_0EEEEEENS4_6LayoutISC_NS5_IJNSA_ILi0EEEST_ST_EEEEENS5_IJNS4_10UnderscoreESW_SW_EEEEENS4_13SM90_TMA_LOADENS4_14ComposedLayoutINS4_7SwizzleILi2ELi4ELi3EEENS4_18smem_ptr_flag_bitsILi16EEENSS_INS5_IJNSA_ILi8EEESG_EEENS5_IJSG_SB_EEEEEEEvNS4_8identityESZ_S19_vS1A_EENS_8epilogue10collective18CollectiveEpilogueINS1C_23Sm100TmaWarpSpecializedILi3ELi2ELi32ELb1ELb0EEEJSH_NS5_IJNSS_ISE_SB_EENSS_ISG_SB_EEEEESI_SJ_SI_SJ_NS1C_6fusion15FusionCallbacksIS1G_NS1K_17LinearCombinationISI_fSI_fLNS_15FloatRoundStyleE2EEESH_S1J_JEEENS4_5SM1004TMEM4LOAD26SM100_TMEM_LOAD_32dp32b32xESZ_S19_NS4_39AutoVectorizingCopyWithAssumedAlignmentILi128EEENS4_14SM90_TMA_STOREES19_S1V_S1V_EEEvvEEEEvNT_6ParamsE,"",@"SHT_CUDA_INFO"
	.sectionflags	@""
	.align	4


	//----- nvinfo : EIATTR_CUDA_API_VERSION
	.align		4
        /*0000*/ 	.byte	0x04, 0x37
        /*0002*/ 	.short	(.L_31 - .L_30)
.L_30:
        /*0004*/ 	.word	0x00000082


	//----- nvinfo : EIATTR_KPARAM_INFO
	.align		4
.L_31:
        /*0008*/ 	.byte	0x04, 0x17
        /*000a*/ 	.short	(.L_33 - .L_32)
.L_32:
        /*000c*/ 	.word	0x00000000
        /*0010*/ 	.short	0x0000
        /*0012*/ 	.short	0x0000
        /*0014*/ 	.byte	0x00, 0xf0, 0x01, 0x20


	//----- nvinfo : EIATTR_AT_ENTRY_FRAGMENTS
	.align		4
.L_33:
        /*0018*/ 	.byte	0x04, 0x4f
        /*001a*/ 	.short	(.L_35 - .L_34)


	//   ....[0]....
.L_34:
        /*001c*/ 	.word	0x00000006


	//----- nvinfo : EIATTR_RESERVED_SMEM_USED
	.align		4
.L_35:
        /*0020*/ 	.byte	0x01, 0x41
	.zero		2


	//----- nvinfo : EIATTR_SPARSE_MMA_MASK
	.align		4
        /*0024*/ 	.byte	0x03, 0x50
        /*0026*/ 	.short	0x0000


	//----- nvinfo : EIATTR_TCGEN05_1CTA_USED
	.align		4
        /*0028*/ 	.byte	0x01, 0x51
	.zero		2


	//----- nvinfo : EIATTR_MAXREG_COUNT
	.align		4
        /*002c*/ 	.byte	0x03, 0x1b
        /*002e*/ 	.short	0x00ff


	//----- nvinfo : EIATTR_NUM_BARRIERS
	.align		4
        /*0030*/ 	.byte	0x02, 0x4c
        /*0032*/ 	.byte	0x07
	.zero		1


	//----- nvinfo : EIATTR_EXTERNS
	.align		4
        /*0034*/ 	.byte	0x04, 0x0f
        /*0036*/ 	.short	(.L_37 - .L_36)


	//   ....[0]....
	.align		4
.L_36:
        /*0038*/ 	.word	index@(__assertfail)


	//----- nvinfo : EIATTR_MERCURY_ISA_VERSION
	.align		4
.L_37:
        /*003c*/ 	.byte	0x03, 0x5f
        /*003e*/ 	.short	0x0101


	//----- nvinfo : EIATTR_INT_WARP_WIDE_INSTR_OFFSETS
	.align		4
        /*0040*/ 	.byte	0x04, 0x31
        /*0042*/ 	.short	(.L_39 - .L_38)


	//   ....[0]....
.L_38:
        /*0044*/ 	.word	0x00001de0


	//   ....[1]....
        /*0048*/ 	.word	0x000037d0


	//   ....[2]....
        /*004c*/ 	.word	0x00003800


	//   ....[3]....
        /*0050*/ 	.word	0x00003850


	//   ....[4]....
        /*0054*/ 	.word	0x00004140


	//   ....[5]....
        /*0058*/ 	.word	0x00004160


	//   ....[6]....
        /*005c*/ 	.word	0x00004430


	//   ....[7]....
        /*0060*/ 	.word	0x00004560


	//----- nvinfo : EIATTR_COOP_GROUP_MASK_REGIDS
	.align		4
.L_39:
        /*0064*/ 	.byte	0x04, 0x29
        /*0066*/ 	.short	(.L_41 - .L_40)


	//   ....[0]....
.L_40:
        /*0068*/ 	.word	0xffffffff


	//   ....[1]....
        /*006c*/ 	.word	0xffffffff


	//   ....[2]....
        /*0070*/ 	.word	0xffffffff


	//   ....[3]....
        /*0074*/ 	.word	0xffffffff


	//   ....[4]....
        /*0078*/ 	.word	0xffffffff


	//   ....[5]....
        /*007c*/ 	.word	0xffffffff


	//   ....[6]....
        /*0080*/ 	.word	0xffffffff


	//   ....[7]....
        /*0084*/ 	.word	0xffffffff


	//   ....[8]....
        /*0088*/ 	.word	0xffffffff


	//   ....[9]....
        /*008c*/ 	.word	0xffffffff


	//   ....[10]....
        /*0090*/ 	.word	0xffffffff


	//   ....[11]....
        /*0094*/ 	.word	0xffffffff


	//   ....[12]....
        /*0098*/ 	.word	0xffffffff


	//----- nvinfo : EIATTR_COOP_GROUP_INSTR_OFFSETS
	.align		4
.L_41:
        /*009c*/ 	.byte	0x04, 0x28
        /*009e*/ 	.short	(.L_43 - .L_42)


	//   ....[0]....
.L_42:
        /*00a0*/ 	.word	0x00000090


	//   ....[1]....
        /*00a4*/ 	.word	0x000004d0


	//   ....[2]....
        /*00a8*/ 	.word	0x00000660


	//   ....[3]....
        /*00ac*/ 	.word	0x000007e0


	//   ....[4]....
        /*00b0*/ 	.word	0x000008e0


	//   ....[5]....
        /*00b4*/ 	.word	0x00000a50


	//   ....[6]....
        /*00b8*/ 	.word	0x00000bf0


	//   ....[7]....
        /*00bc*/ 	.word	0x00001cc0


	//   ....[8]....
        /*00c0*/ 	.word	0x00002b30


	//   ....[9]....
        /*00c4*/ 	.word	0x00002d40


	//   ....[10]....
        /*00c8*/ 	.word	0x00002d70


	//   ....[11]....
        /*00cc*/ 	.word	0x000036c0


	//   ....[12]....
        /*00d0*/ 	.word	0x000038f0


	//----- nvinfo : EIATTR_VRC_CTA_INIT_COUNT
	.align		4
.L_43:
        /*00d4*/ 	.byte	0x02, 0x4a
        /*00d6*/ 	.byte	0x80
	.zero		1


	//----- nvinfo : EIATTR_SYSCALL_OFFSETS
	.align		4
        /*00d8*/ 	.byte	0x04, 0x46
        /*00da*/ 	.short	(.L_45 - .L_44)


	//   ....[0]....
.L_44:
        /*00dc*/ 	.word	0x00005110


	//   ....[1]....
        /*00e0*/ 	.word	0x00005200


	//   ....[2]....
        /*00e4*/ 	.word	0x00005a40


	//   ....[3]....
        /*00e8*/ 	.word	0x000066f0


	//----- nvinfo : EIATTR_MBARRIER_INSTR_OFFSETS
	.align		4
.L_45:
        /*00ec*/ 	.byte	0x04, 0x39
        /*00ee*/ 	.short	(.L_47 - .L_46)


	//   ....[0]....
.L_46:
        /*00f0*/ 	.word	0x000005b0
        /*00f4*/ 	.word	0x000000ff
        /*00f8*/ 	.word	0x00000000
        /*00fc*/ 	.short	0x0100
        /*00fe*/ 	.byte	0x05
	.zero		1


	//   ....[1]....
        /*0100*/ 	.word	0x000005c0
        /*0104*/ 	.word	0x000000ff
        /*0108*/ 	.word	0x00000028
        /*010c*/ 	.short	0x0100
        /*010e*/ 	.byte	0x05
	.zero		1


	//   ....[2]....
        /*0110*/ 	.word	0x000005d0
        /*0114*/ 	.word	0x000000ff
        /*0118*/ 	.word	0x00000008
        /*011c*/ 	.short	0x0100
        /*011e*/ 	.byte	0x05
	.zero		1


	//   ....[3]....
        /*0120*/ 	.word	0x000005e0
        /*0124*/ 	.word	0x000000ff
        /*0128*/ 	.word	0x00000030
        /*012c*/ 	.short	0x0100
        /*012e*/ 	.byte	0x05
	.zero		1


	//   ....[4]....
        /*0130*/ 	.word	0x000005f0
        /*0134*/ 	.word	0x000000ff
        /*0138*/ 	.word	0x00000010
        /*013c*/ 	.short	0x0100
        /*013e*/ 	.byte	0x05
	.zero		1


	//   ....[5]....
        /*0140*/ 	.word	0x00000600
        /*0144*/ 	.word	0x000000ff
        /*0148*/ 	.word	0x00000038
        /*014c*/ 	.short	0x0100
        /*014e*/ 	.byte	0x05
	.zero		1


	//   ....[6]....
        /*0150*/ 	.word	0x00000610
        /*0154*/ 	.word	0x000000ff
        /*0158*/ 	.word	0x00000018
        /*015c*/ 	.short	0x0100
        /*015e*/ 	.byte	0x05
	.zero		1


	//   ....[7]....
        /*0160*/ 	.word	0x00000620
        /*0164*/ 	.word	0x000000ff
        /*0168*/ 	.word	0x00000040
        /*016c*/ 	.short	0x0100
        /*016e*/ 	.byte	0x05
	.zero		1


	//   ....[8]....
        /*0170*/ 	.word	0x00000630
        /*0174*/ 	.word	0x000000ff
        /*0178*/ 	.word	0x00000020
        /*017c*/ 	.short	0x0100
        /*017e*/ 	.byte	0x05
	.zero		1


	//   ....[9]....
        /*0180*/ 	.word	0x00000640
        /*0184*/ 	.word	0x000000ff
        /*0188*/ 	.word	0x00000048
        /*018c*/ 	.short	0x0100
        /*018e*/ 	.byte	0x05
	.zero		1


	//   ....[10]....
        /*0190*/ 	.word	0x00000770
        /*0194*/ 	.word	0x000000ff
        /*0198*/ 	.word	0x00000050
        /*019c*/ 	.short	0x0100
        /*019e*/ 	.byte	0x07
	.zero		1


	//   ....[11]....
        /*01a0*/ 	.word	0x00000780
        /*01a4*/ 	.word	0x000000ff
        /*01a8*/ 	.word	0x00000068
        /*01ac*/ 	.short	0x0100
        /*01ae*/ 	.byte	0x07
	.zero		1


	//   ....[12]....
        /*01b0*/ 	.word	0x00000790
        /*01b4*/ 	.word	0x000000ff
        /*01b8*/ 	.word	0x00000058
        /*01bc*/ 	.short	0x0100
        /*01be*/ 	.byte	0x07
	.zero		1


	//   ....[13]....
        /*01c0*/ 	.word	0x000007a0
        /*01c4*/ 	.word	0x000000ff
        /*01c8*/ 	.word	0x00000070
        /*01cc*/ 	.short	0x0100
        /*01ce*/ 	.byte	0x07
	.zero		1


	//   ....[14]....
        /*01d0*/ 	.word	0x000007b0
        /*01d4*/ 	.word	0x000000ff
        /*01d8*/ 	.word	0x00000060
        /*01dc*/ 	.short	0x0100
        /*01de*/ 	.byte	0x07
	.zero		1


	//   ....[15]....
        /*01e0*/ 	.word	0x000007c0
        /*01e4*/ 	.word	0x000000ff
        /*01e8*/ 	.word	0x00000078
        /*01ec*/ 	.short	0x0100
        /*01ee*/ 	.byte	0x07
	.zero		1


	//   ....[16]....
        /*01f0*/ 	.word	0x000008b0
        /*01f4*/ 	.word	0x000000ff
        /*01f8*/ 	.word	0x00000080
        /*01fc*/ 	.short	0x0100
        /*01fe*/ 	.byte	0x05
	.zero		1


	//   ....[17]....
        /*0200*/ 	.word	0x000008c0
        /*0204*/ 	.word	0x000000ff
        /*0208*/ 	.word	0x00000088
        /*020c*/ 	.short	0x0100
        /*020e*/ 	.byte	0x05
	.zero		1


	//   ....[18]....
        /*0210*/ 	.word	0x00000a00
        /*0214*/ 	.word	0x000000ff
        /*0218*/ 	.word	0x00000090
        /*021c*/ 	.short	0x0100
        /*021e*/ 	.byte	0x05
	.zero		1


	//   ....[19]....
        /*0220*/ 	.word	0x00000a10
        /*0224*/ 	.word	0x000000ff
        /*0228*/ 	.word	0x000000a0
        /*022c*/ 	.short	0x0100
        /*022e*/ 	.byte	0x05
	.zero		1


	//   ....[20]....
        /*0230*/ 	.word	0x00000a20
        /*0234*/ 	.word	0x000000ff
        /*0238*/ 	.word	0x00000098
        /*023c*/ 	.short	0x0100
        /*023e*/ 	.byte	0x05
	.zero		1


	//   ....[21]....
        /*0240*/ 	.word	0x00000a30
        /*0244*/ 	.word	0x000000ff
        /*0248*/ 	.word	0x000000a8
        /*024c*/ 	.short	0x0100
        /*024e*/ 	.byte	0x05
	.zero		1


	//   ....[22]....
        /*0250*/ 	.word	0x00000b60
        /*0254*/ 	.word	0x000000ff
        /*0258*/ 	.word	0x000000b0
        /*025c*/ 	.short	0x0100
        /*025e*/ 	.byte	0x07
	.zero		1


	//   ....[23]....
        /*0260*/ 	.word	0x00000b70
        /*0264*/ 	.word	0x000000ff
        /*0268*/ 	.word	0x000000d0
        /*026c*/ 	.short	0x0100
        /*026e*/ 	.byte	0x07
	.zero		1


	//   ....[24]....
        /*0270*/ 	.word	0x00000b80
        /*0274*/ 	.word	0x000000ff
        /*0278*/ 	.word	0x000000b8
        /*027c*/ 	.short	0x0100
        /*027e*/ 	.byte	0x07
	.zero		1


	//   ....[25]....
        /*0280*/ 	.word	0x00000b90
        /*0284*/ 	.word	0x000000ff
        /*0288*/ 	.word	0x000000d8
        /*028c*/ 	.short	0x0100
        /*028e*/ 	.byte	0x07
	.zero		1


	//   ....[26]....
        /*0290*/ 	.word	0x00000ba0
        /*0294*/ 	.word	0x000000ff
        /*0298*/ 	.word	0x000000c0
        /*029c*/ 	.short	0x0100
        /*029e*/ 	.byte	0x07
	.zero		1


	//   ....[27]....
        /*02a0*/ 	.word	0x00000bb0
        /*02a4*/ 	.word	0x000000ff
        /*02a8*/ 	.word	0x000000e0
        /*02ac*/ 	.short	0x0100
        /*02ae*/ 	.byte	0x07
	.zero		1


	//   ....[28]....
        /*02b0*/ 	.word	0x00000bc0
        /*02b4*/ 	.word	0x000000ff
        /*02b8*/ 	.word	0x000000c8
        /*02bc*/ 	.short	0x0100
        /*02be*/ 	.byte	0x07
	.zero		1


	//   ....[29]....
        /*02c0*/ 	.word	0x00000bd0
        /*02c4*/ 	.word	0x000000ff
        /*02c8*/ 	.word	0x000000e8
        /*02cc*/ 	.short	0x0100
        /*02ce*/ 	.byte	0x07
	.zero		1


	//   ....[30]....
        /*02d0*/ 	.word	0x00000cc0
        /*02d4*/ 	.word	0x000000ff
        /*02d8*/ 	.word	0x000000f0
        /*02dc*/ 	.short	0x0100
        /*02de*/ 	.byte	0x05
	.zero		1


	//   ....[31]....
        /*02e0*/ 	.word	0x00000cd0
        /*02e4*/ 	.word	0x000000ff
        /*02e8*/ 	.word	0x00000100
        /*02ec*/ 	.short	0x0100
        /*02ee*/ 	.byte	0x05
	.zero		1


	//   ....[32]....
        /*02f0*/ 	.word	0x00000ce0
        /*02f4*/ 	.word	0x000000ff
        /*02f8*/ 	.word	0x000000f8
        /*02fc*/ 	.short	0x0100
        /*02fe*/ 	.byte	0x05
	.zero		1


	//   ....[33]....
        /*0300*/ 	.word	0x00000cf0
        /*0304*/ 	.word	0x000000ff
        /*0308*/ 	.word	0x00000108
        /*030c*/ 	.short	0x0100
        /*030e*/ 	.byte	0x05
	.zero		1


	//   ....[34]....
        /*0310*/ 	.word	0x000015c0
        /*0314*/ 	.word	0x00000002
        /*0318*/ 	.word	0x00000100
        /*031c*/ 	.short	0x010a
        /*031e*/ 	.byte	0xff
	.zero		1


	//   ....[35]....
        /*0320*/ 	.word	0x000015f0
        /*0324*/ 	.word	0x00000002
        /*0328*/ 	.word	0x000000f0
        /*032c*/ 	.short	0x0101
        /*032e*/ 	.byte	0xff
	.zero		1


	//   ....[36]....
        /*0330*/ 	.word	0x000016c0
        /*0334*/ 	.word	0x000000ff
        /*0338*/ 	.word	0x00000028
        /*033c*/ 	.short	0x010a
        /*033e*/ 	.byte	0x08
	.zero		1


	//   ....[37]....
        /*0340*/ 	.word	0x00001760
        /*0344*/ 	.word	0x000000ff
        /*0348*/ 	.word	0x00000028
        /*034c*/ 	.short	0x010a
        /*034e*/ 	.byte	0x21
	.zero		1


	//   ....[38]....
        /*0350*/ 	.word	0x000018b0
        /*0354*/ 	.word	0x000000ff
        /*0358*/ 	.word	0x00000028
        /*035c*/ 	.short	0x010a
        /*035e*/ 	.byte	0x08
	.zero		1


	//   ....[39]....
        /*0360*/ 	.word	0x000019c0
        /*0364*/ 	.word	0x000000ff
        /*0368*/ 	.word	0x00000088
        /*036c*/ 	.short	0x0101
        /*036e*/ 	.byte	0x04
	.zero		1


	//   ....[40]....
        /*0370*/ 	.word	0x000019e0
        /*0374*/ 	.word	0x000000ff
        /*0378*/ 	.word	0x00000028
        /*037c*/ 	.short	0x010a
        /*037e*/ 	.byte	0x08
	.zero		1


	//   ....[41]....
        /*0380*/ 	.word	0x00001a60
        /*0384*/ 	.word	0x000000ff
        /*0388*/ 	.word	0x00000028
        /*038c*/ 	.short	0x010a
        /*038e*/ 	.byte	0x11
	.zero		1


	//   ....[42]....
        /*0390*/ 	.word	0x00001bb0
        /*0394*/ 	.word	0x000000ff
        /*0398*/ 	.word	0x00000028
        /*039c*/ 	.short	0x010a
        /*039e*/ 	.byte	0x08
	.zero		1


	//   ....[43]....
        /*03a0*/ 	.word	0x00001cf0
        /*03a4*/ 	.word	0x00000002
        /*03a8*/ 	.word	0x00000090
        /*03ac*/ 	.short	0x010a
        /*03ae*/ 	.byte	0xff
	.zero		1


	//   ....[44]....
        /*03b0*/ 	.word	0x00001db0
        /*03b4*/ 	.word	0x00000002
        /*03b8*/ 	.word	0x00000000
        /*03bc*/ 	.short	0x0101
        /*03be*/ 	.byte	0xff
	.zero		1


	//   ....[45]....
        /*03c0*/ 	.word	0x00002310
        /*03c4*/ 	.word	0x000000ff
        /*03c8*/ 	.word	0x00000000
        /*03cc*/ 	.short	0x010a
        /*03ce*/ 	.byte	0x05
	.zero		1


	//   ....[46]....
        /*03d0*/ 	.word	0x000023a0
        /*03d4*/ 	.word	0x000000ff
        /*03d8*/ 	.word	0x00000000
        /*03dc*/ 	.short	0x010a
        /*03de*/ 	.byte	0x05
	.zero		1


	//   ....[47]....
        /*03e0*/ 	.word	0x00002430
        /*03e4*/ 	.word	0x000000ff
        /*03e8*/ 	.word	0x00000000
        /*03ec*/ 	.short	0x010a
        /*03ee*/ 	.byte	0x05
	.zero		1


	//   ....[48]....
        /*03f0*/ 	.word	0x000024c0
        /*03f4*/ 	.word	0x000000ff
        /*03f8*/ 	.word	0x00000000
        /*03fc*/ 	.short	0x010a
        /*03fe*/ 	.byte	0x05
	.zero		1


	//   ....[49]....
        /*0400*/ 	.word	0x00002560
        /*0404*/ 	.word	0x00000000
        /*0408*/ 	.word	0x00000000
        /*040c*/ 	.short	0x010a
        /*040e*/ 	.byte	0xff
	.zero		1


	//   ....[50]....
        /*0410*/ 	.word	0x00002680
        /*0414*/ 	.word	0x00000000
        /*0418*/ 	.word	0x000000f0
        /*041c*/ 	.short	0x010a
        /*041e*/ 	.byte	0xff
	.zero		1


	//   ....[51]....
        /*0420*/ 	.word	0x000026f0
        /*0424*/ 	.word	0x00000000
        /*0428*/ 	.word	0x00000000
        /*042c*/ 	.short	0x0101
        /*042e*/ 	.byte	0xff
	.zero		1


	//   ....[52]....
        /*0430*/ 	.word	0x00002710
        /*0434*/ 	.word	0x000000ff
        /*0438*/ 	.word	0x000000a0
        /*043c*/ 	.short	0x010a
        /*043e*/ 	.byte	0x05
	.zero		1


	//   ....[53]....
        /*0440*/ 	.word	0x00002830
        /*0444*/ 	.word	0x00000000
        /*0448*/ 	.word	0x00000090
        /*044c*/ 	.short	0x010a
        /*044e*/ 	.byte	0xff
	.zero		1


	//   ....[54]....
        /*0450*/ 	.word	0x00002930
        /*0454*/ 	.word	0x00000000
        /*0458*/ 	.word	0x00000000
        /*045c*/ 	.short	0x0101
        /*045e*/ 	.byte	0xff
	.zero		1


	//   ....[55]....
        /*0460*/ 	.word	0x000029c0
        /*0464*/ 	.word	0x000000ff
        /*0468*/ 	.word	0x000000a0
        /*046c*/ 	.short	0x0106
        /*046e*/ 	.byte	0x05
	.zero		1


	//   ....[56]....
        /*0470*/ 	.word	0x000029e0
        /*0474*/ 	.word	0x000000ff
        /*0478*/ 	.word	0x000000a0
        /*047c*/ 	.short	0x010a
        /*047e*/ 	.byte	0x05
	.zero		1


	//   ....[57]....
        /*0480*/ 	.word	0x00002a70
        /*0484*/ 	.word	0x000000ff
        /*0488*/ 	.word	0x000000a0
        /*048c*/ 	.short	0x0106
        /*048e*/ 	.byte	0x04
	.zero		1


	//   ....[58]....
        /*0490*/ 	.word	0x00002ab0
        /*0494*/ 	.word	0x00000000
        /*0498*/ 	.word	0x000000a0
        /*049c*/ 	.short	0x010a
        /*049e*/ 	.byte	0xff
	.zero		1


	//   ....[59]....
        /*04a0*/ 	.word	0x00002fb0
        /*04a4*/ 	.word	0x00000000
        /*04a8*/ 	.word	0x00000090
        /*04ac*/ 	.short	0x010a
        /*04ae*/ 	.byte	0xff
	.zero		1


	//   ....[60]....
        /*04b0*/ 	.word	0x000030c0
        /*04b4*/ 	.word	0x00000003
        /*04b8*/ 	.word	0x00000000
        /*04bc*/ 	.short	0x0101
        /*04be*/ 	.byte	0xff
	.zero		1


	//   ....[61]....
        /*04c0*/ 	.word	0x000030d0
        /*04c4*/ 	.word	0x000000ff
        /*04c8*/ 	.word	0x00000000
        /*04cc*/ 	.short	0x010a
        /*04ce*/ 	.byte	0x04
	.zero		1


	//   ....[62]....
        /*04d0*/ 	.word	0x000030f0
        /*04d4*/ 	.word	0x000000ff
        /*04d8*/ 	.word	0x000000d0
        /*04dc*/ 	.short	0x010a
        /*04de*/ 	.byte	0x08
	.zero		1


	//   ....[63]....
        /*04e0*/ 	.word	0x000031c0
        /*04e4*/ 	.word	0x000000ff
        /*04e8*/ 	.word	0x00000000
        /*04ec*/ 	.short	0x010a
        /*04ee*/ 	.byte	0x07
	.zero		1


	//   ....[64]....
        /*04f0*/ 	.word	0x00003300
        /*04f4*/ 	.word	0x000000ff
        /*04f8*/ 	.word	0x00000000
        /*04fc*/ 	.short	0x010a
        /*04fe*/ 	.byte	0x04
	.zero		1


	//   ....[65]....
        /*0500*/ 	.word	0x000034f0
        /*0504*/ 	.word	0x000000ff
        /*0508*/ 	.word	0x00000000
        /*050c*/ 	.short	0x010a
        /*050e*/ 	.byte	0x05
	.zero		1


	//   ....[66]....
        /*0510*/ 	.word	0x00003580
        /*0514*/ 	.word	0x000000ff
        /*0518*/ 	.word	0x00000000
        /*051c*/ 	.short	0x010a
        /*051e*/ 	.byte	0x05
	.zero		1


	//   ....[67]....
        /*0520*/ 	.word	0x00003610
        /*0524*/ 	.word	0x000000ff
        /*0528*/ 	.word	0x00000000
        /*052c*/ 	.short	0x010a
        /*052e*/ 	.byte	0x05
	.zero		1


	//   ....[68]....
        /*0530*/ 	.word	0x000036a0
        /*0534*/ 	.word	0x000000ff
        /*0538*/ 	.word	0x00000000
        /*053c*/ 	.short	0x010a
        /*053e*/ 	.byte	0x07
	.zero		1


	//   ....[69]....
        /*0540*/ 	.word	0x00003ae0
        /*0544*/ 	.word	0x00000000
        /*0548*/ 	.word	0x00000090
        /*054c*/ 	.short	0x010a
        /*054e*/ 	.byte	0xff
	.zero		1


	//   ....[70]....
        /*0550*/ 	.word	0x00003ba0
        /*0554*/ 	.word	0x00000000
        /*0558*/ 	.word	0x00000000
        /*055c*/ 	.short	0x0101
        /*055e*/ 	.byte	0xff
	.zero		1


	//   ....[71]....
        /*0560*/ 	.word	0x00003ec0
        /*0564*/ 	.word	0x000000ff
        /*0568*/ 	.word	0x00000088
        /*056c*/ 	.short	0x010a
        /*056e*/ 	.byte	0x07
	.zero		1


	//   ....[72]....
        /*0570*/ 	.word	0x000040e0
        /*0574*/ 	.word	0x000000ff
        /*0578*/ 	.word	0x00000068
        /*057c*/ 	.short	0x010a
        /*057e*/ 	.byte	0x0f
	.zero		1


	//   ....[73]....
        /*0580*/ 	.word	0x000042e0
        /*0584*/ 	.word	0x000000ff
        /*0588*/ 	.word	0x00000050
        /*058c*/ 	.short	0x010b
        /*058e*/ 	.byte	0x0f
	.zero		1


	//   ....[74]....
        /*0590*/ 	.word	0x00004330
        /*0594*/ 	.word	0x000000ff
        /*0598*/ 	.word	0x00000000
        /*059c*/ 	.short	0x0101
        /*059e*/ 	.byte	0x10
	.zero		1


	//   ....[75]....
        /*05a0*/ 	.word	0x00004370
        /*05a4*/ 	.word	0x000000ff
        /*05a8*/ 	.word	0x00000068
        /*05ac*/ 	.short	0x010a
        /*05ae*/ 	.byte	0x0d
	.zero		1


	//   ....[76]....
        /*05b0*/ 	.word	0x000045b0
        /*05b4*/ 	.word	0x000000ff
        /*05b8*/ 	.word	0x00000050
        /*05bc*/ 	.short	0x010b
        /*05be*/ 	.byte	0x0d
	.zero		1


	//   ....[77]....
        /*05c0*/ 	.word	0x00004620
        /*05c4*/ 	.word	0x000000ff
        /*05c8*/ 	.word	0x00000000
        /*05cc*/ 	.short	0x0101
        /*05ce*/ 	.byte	0x0f
	.zero		1


	//   ....[78]....
        /*05d0*/ 	.word	0x00004670
        /*05d4*/ 	.word	0x000000ff
        /*05d8*/ 	.word	0x00000000
        /*05dc*/ 	.short	0x010a
        /*05de*/ 	.byte	0x04
	.zero		1


	//   ....[79]....
        /*05e0*/ 	.word	0x00004700
        /*05e4*/ 	.word	0x000000ff
        /*05e8*/ 	.word	0x00000000
        /*05ec*/ 	.short	0x010a
        /*05ee*/ 	.byte	0x04
	.zero		1


	//   ....[80]....
        /*05f0*/ 	.word	0x000047a0
        /*05f4*/ 	.word	0x00000000
        /*05f8*/ 	.word	0x00000000
        /*05fc*/ 	.short	0x010a
        /*05fe*/ 	.byte	0xff
	.zero		1


	//   ....[81]....
        /*0600*/ 	.word	0x00004ae0
        /*0604*/ 	.word	0x00000000
        /*0608*/ 	.word	0x00000090
        /*060c*/ 	.short	0x010a
        /*060e*/ 	.byte	0xff
	.zero		1


	//   ....[82]....
        /*0610*/ 	.word	0x00004bf0
        /*0614*/ 	.word	0x00000000
        /*0618*/ 	.word	0x00000000
        /*061c*/ 	.short	0x0101
        /*061e*/ 	.byte	0xff
	.zero		1


	//   ....[83]....
        /*0620*/ 	.word	0x00005690
        /*0624*/ 	.word	0x00000000
        /*0628*/ 	.word	0x00000050
        /*062c*/ 	.short	0x010a
        /*062e*/ 	.byte	0xff
	.zero		1


	//   ....[84]....
        /*0630*/ 	.word	0x00005700
        /*0634*/ 	.word	0x00000049
        /*0638*/ 	.word	0x000000b0
        /*063c*/ 	.short	0x010a
        /*063e*/ 	.byte	0xff
	.zero		1


	//   ....[85]....
        /*0640*/ 	.word	0x000057f0
        /*0644*/ 	.word	0x00000000
        /*0648*/ 	.word	0x00000050
        /*064c*/ 	.short	0x010a
        /*064e*/ 	.byte	0xff
	.zero		1


	//   ....[86]....
        /*0650*/ 	.word	0x00005920
        /*0654*/ 	.word	0x00000049
        /*0658*/ 	.word	0x000000b0
        /*065c*/ 	.short	0x010a
        /*065e*/ 	.byte	0xff
	.zero		1


	//   ....[87]....
        /*0660*/ 	.word	0x00006430
        /*0664*/ 	.word	0x00000000
        /*0668*/ 	.word	0x00000000
        /*066c*/ 	.short	0x0101
        /*066e*/ 	.byte	0xff
	.zero		1


	//   ....[88]....
        /*0670*/ 	.word	0x00006440
        /*0674*/ 	.word	0x00000002
        /*0678*/ 	.word	0x00000050
        /*067c*/ 	.short	0x010a
        /*067e*/ 	.byte	0xff
	.zero		1


	//   ....[89]....
        /*0680*/ 	.word	0x00006510
        /*0684*/ 	.word	0x00000002
        /*0688*/ 	.word	0x00000050
        /*068c*/ 	.short	0x010a
        /*068e*/ 	.byte	0xff
	.zero		1


	//   ....[90]....
        /*0690*/ 	.word	0x00006860
        /*0694*/ 	.word	0x000000ff
        /*0698*/ 	.word	0x00000000
        /*069c*/ 	.short	0x0101
        /*069e*/ 	.byte	0x05
	.zero		1


	//   ....[91]....
        /*06a0*/ 	.word	0x000071b0
        /*06a4*/ 	.word	0x00000000
        /*06a8*/ 	.word	0x00000000
        /*06ac*/ 	.short	0x0101
        /*06ae*/ 	.byte	0xff
	.zero		1


	//   ....[92]....
        /*06b0*/ 	.word	0x00007420
        /*06b4*/ 	.word	0x000000ff
        /*06b8*/ 	.word	0x00000000
        /*06bc*/ 	.short	0x0101
        /*06be*/ 	.byte	0x04
	.zero		1


	//   ....[93]....
        /*06c0*/ 	.word	0x00007440
        /*06c4*/ 	.word	0x00000002
        /*06c8*/ 	.word	0x00000100
        /*06cc*/ 	.short	0x010a
        /*06ce*/ 	.byte	0xff
	.zero		1


	//   ....[94]....
        /*06d0*/ 	.word	0x000074a0
        /*06d4*/ 	.word	0x00000002
        /*06d8*/ 	.word	0x00000028
        /*06dc*/ 	.short	0x010a
        /*06de*/ 	.byte	0xff
	.zero		1


	//   ....[95]....
        /*06e0*/ 	.word	0x00007500
        /*06e4*/ 	.word	0x00000002
        /*06e8*/ 	.word	0x00000028
        /*06ec*/ 	.short	0x010a
        /*06ee*/ 	.byte	0xff
	.zero		1


	//   ....[96]....
        /*06f0*/ 	.word	0x00007550
        /*06f4*/ 	.word	0x00000002
        /*06f8*/ 	.word	0x00000090
        /*06fc*/ 	.short	0x010a
        /*06fe*/ 	.byte	0xff
	.zero		1


	//   ....[97]....
        /*0700*/ 	.word	0x000075b0
        /*0704*/ 	.word	0x00000000
        /*0708*/ 	.word	0x00000000
        /*070c*/ 	.short	0x010a
        /*070e*/ 	.byte	0xff
	.zero		1


	//   ....[98]....
        /*0710*/ 	.word	0x00007610
        /*0714*/ 	.word	0x00000000
        /*0718*/ 	.word	0x00000000
        /*071c*/ 	.short	0x010a
        /*071e*/ 	.byte	0xff
	.zero		1


	//   ....[99]....
        /*0720*/ 	.word	0x00007670
        /*0724*/ 	.word	0x00000000
        /*0728*/ 	.word	0x00000000
        /*072c*/ 	.short	0x010a
        /*072e*/ 	.byte	0xff
	.zero		1


	//   ....[100]....
        /*0730*/ 	.word	0x000076d0
        /*0734*/ 	.word	0x00000000
        /*0738*/ 	.word	0x00000000
        /*073c*/ 	.short	0x010a
        /*073e*/ 	.byte	0xff
	.zero		1


	//   ....[101]....
        /*0740*/ 	.word	0x00007720
        /*0744*/ 	.word	0x00000000
        /*0748*/ 	.word	0x000000f0
        /*074c*/ 	.short	0x010a
        /*074e*/ 	.byte	0xff
	.zero		1


	//   ....[102]....
        /*0750*/ 	.word	0x00007780
        /*0754*/ 	.word	0x00000000
        /*0758*/ 	.word	0x000000a0
        /*075c*/ 	.short	0x010a
        /*075e*/ 	.byte	0xff
	.zero		1


	//   ....[103]....
        /*0760*/ 	.word	0x000077d0
        /*0764*/ 	.word	0x00000000
        /*0768*/ 	.word	0x00000090
        /*076c*/ 	.short	0x010a
        /*076e*/ 	.byte	0xff
	.zero		1


	//   ....[104]....
        /*0770*/ 	.word	0x00007830
        /*0774*/ 	.word	0x00000000
        /*0778*/ 	.word	0x000000a0
        /*077c*/ 	.short	0x010a
        /*077e*/ 	.byte	0xff
	.zero		1


	//   ....[105]....
        /*0780*/ 	.word	0x00007880
        /*0784*/ 	.word	0x00000000
        /*0788*/ 	.word	0x00000090
        /*078c*/ 	.short	0x010a
        /*078e*/ 	.byte	0xff
	.zero		1


	//   ....[106]....
        /*0790*/ 	.word	0x000078e0
        /*0794*/ 	.word	0x00000002
        /*0798*/ 	.word	0x000000d0
        /*079c*/ 	.short	0x010a
        /*079e*/ 	.byte	0xff
	.zero		1


	//   ....[107]....
        /*07a0*/ 	.word	0x00007940
        /*07a4*/ 	.word	0x00000000
        /*07a8*/ 	.word	0x00000000
        /*07ac*/ 	.short	0x010a
        /*07ae*/ 	.byte	0xff
	.zero		1


	//   ....[108]....
        /*07b0*/ 	.word	0x000079a0
        /*07b4*/ 	.word	0x00000000
        /*07b8*/ 	.word	0x00000000
        /*07bc*/ 	.short	0x010a
        /*07be*/ 	.byte	0xff
	.zero		1


	//   ....[109]....
        /*07c0*/ 	.word	0x00007a00
        /*07c4*/ 	.word	0x00000000
        /*07c8*/ 	.word	0x00000000
        /*07cc*/ 	.short	0x010a
        /*07ce*/ 	.byte	0xff
	.zero		1


	//   ....[110]....
        /*07d0*/ 	.word	0x00007a60
        /*07d4*/ 	.word	0x00000000
        /*07d8*/ 	.word	0x00000000
        /*07dc*/ 	.short	0x010a
        /*07de*/ 	.byte	0xff
	.zero		1


	//   ....[111]....
        /*07e0*/ 	.word	0x00007ac0
        /*07e4*/ 	.word	0x00000000
        /*07e8*/ 	.word	0x00000000
        /*07ec*/ 	.short	0x010a
        /*07ee*/ 	.byte	0xff
	.zero		1


	//   ....[112]....
        /*07f0*/ 	.word	0x00007b10
        /*07f4*/ 	.word	0x00000000
        /*07f8*/ 	.word	0x00000090
        /*07fc*/ 	.short	0x010a
        /*07fe*/ 	.byte	0xff
	.zero		1


	//   ....[113]....
        /*0800*/ 	.word	0x00007b70
        /*0804*/ 	.word	0x00000000
        /*0808*/ 	.word	0x00000088
        /*080c*/ 	.short	0x010a
        /*080e*/ 	.byte	0xff
	.zero		1


	//   ....[114]....
        /*0810*/ 	.word	0x00007bd0
        /*0814*/ 	.word	0x00000000
        /*0818*/ 	.word	0x00000068
        /*081c*/ 	.short	0x010a
        /*081e*/ 	.byte	0xff
	.zero		1


	//   ....[115]....
        /*0820*/ 	.word	0x00007c30
        /*0824*/ 	.word	0x00000000
        /*0828*/ 	.word	0x00000068
        /*082c*/ 	.short	0x010a
        /*082e*/ 	.byte	0xff
	.zero		1


	//   ....[116]....
        /*0830*/ 	.word	0x00007c90
        /*0834*/ 	.word	0x00000000
        /*0838*/ 	.word	0x00000000
        /*083c*/ 	.short	0x010a
        /*083e*/ 	.byte	0xff
	.zero		1


	//   ....[117]....
        /*0840*/ 	.word	0x00007cf0
        /*0844*/ 	.word	0x00000000
        /*0848*/ 	.word	0x00000000
        /*084c*/ 	.short	0x010a
        /*084e*/ 	.byte	0xff
	.zero		1


	//   ....[118]....
        /*0850*/ 	.word	0x00007d40
        /*0854*/ 	.word	0x00000000
        /*0858*/ 	.word	0x00000090
        /*085c*/ 	.short	0x010a
        /*085e*/ 	.byte	0xff
	.zero		1


	//   ....[119]....
        /*0860*/ 	.word	0x00007d90
        /*0864*/ 	.word	0x00000000
        /*0868*/ 	.word	0x00000050
        /*086c*/ 	.short	0x010a
        /*086e*/ 	.byte	0xff
	.zero		1


	//   ....[120]....
        /*0870*/ 	.word	0x00007de0
        /*0874*/ 	.word	0x00000049
        /*0878*/ 	.word	0x000000b0
        /*087c*/ 	.short	0x010a
        /*087e*/ 	.byte	0xff
	.zero		1


	//   ....[121]....
        /*0880*/ 	.word	0x00007e30
        /*0884*/ 	.word	0x00000002
        /*0888*/ 	.word	0x00000050
        /*088c*/ 	.short	0x010a
        /*088e*/ 	.byte	0xff
	.zero		1


	//----- nvinfo : EIATTR_NUM_MBARRIERS
	.align		4
.L_47:
        /*0890*/ 	.byte	0x03, 0x38
        /*0892*/ 	.short	0x0022


	//----- nvinfo : EIATTR_EXIT_INSTR_OFFSETS
	.align		4
        /*0894*/ 	.byte	0x04, 0x1c
        /*0896*/ 	.short	(.L_49 - .L_48)


	//   ....[0]....
.L_48:
        /*0898*/ 	.word	0x00002590


	//   ....[1]....
        /*089c*/ 	.word	0x00002a80


	//   ....[2]....
        /*08a0*/ 	.word	0x00002ae0


	//   ....[3]....
        /*08a4*/ 	.word	0x00003900


	//   ....[4]....
        /*08a8*/ 	.word	0x000047d0


	//   ....[5]....
        /*08ac*/ 	.word	0x00004810


	//   ....[6]....
        /*08b0*/ 	.word	0x00007310


	//   ....[7]....
        /*08b4*/ 	.word	0x00007390


	//   ....[8]....
        /*08b8*/ 	.word	0x000073c0


	//   ....[9]....
        /*08bc*/ 	.word	0x00007430


	//----- nvinfo : EIATTR_MAX_THREADS
	.align		4
.L_49:
        /*08c0*/ 	.byte	0x04, 0x05
        /*08c2*/ 	.short	(.L_51 - .L_50)
.L_50:
        /*08c4*/ 	.word	0x00000100
        /*08c8*/ 	.word	0x00000001
        /*08cc*/ 	.word	0x00000001


	//----- nvinfo : EIATTR_CRS_STACK_SIZE
	.align		4
.L_51:
        /*08d0*/ 	.byte	0x04, 0x1e
        /*08d2*/ 	.short	(.L_53 - .L_52)
.L_52:
        /*08d4*/ 	.word	0x00000000


	//----- nvinfo : EIATTR_CBANK_PARAM_SIZE
	.align		4
.L_53:
        /*08d8*/ 	.byte	0x03, 0x19
        /*08da*/ 	.short	0x0800


	//----- nvinfo : EIATTR_PARAM_CBANK
	.align		4
        /*08dc*/ 	.byte	0x04, 0x0a
        /*08de*/ 	.short	(.L_55 - .L_54)
	.align		4
.L_54:
        /*08e0*/ 	.word	index@(.nv.constant0._ZN7cutlass13device_kernelINS_4gemm6kernel13GemmUniversalIN4cute5tupleIJiiiiEEENS1_10collective13CollectiveMmaINS1_35MainloopSm100TmaUmmaWarpSpecializedILi5ELi2ELi4ENS5_IJNS4_1CILi1EEESB_SB_EEEEENS5_IJNSA_ILi128EEENSA_ILi64EEENSA_ILi32EEEEEENS_6half_tENS5_IJlSB_lEEESI_SJ_NS4_8TiledMMAINS4_8MMA_AtomIJNS4_20SM100_MMA_F16BF16_SSISI_SI_fLi128ELi64ELNS4_4UMMA5MajorE0ELSO_0ELNSN_7ScaleInE0ELSP_0EEEEEENS4_6LayoutISC_NS5_IJNSA_ILi0EEEST_ST_EEEEENS5_IJNS4_10UnderscoreESW_SW_EEEEENS4_13SM90_TMA_LOADENS4_14ComposedLayoutINS4_7SwizzleILi2ELi4ELi3EEENS4_18smem_ptr_flag_bitsILi16EEENSS_INS5_IJNSA_ILi8EEESG_EEENS5_IJSG_SB_EEEEEEEvNS4_8identityESZ_S19_vS1A_EENS_8epilogue10collective18CollectiveEpilogueINS1C_23Sm100TmaWarpSpecializedILi3ELi2ELi32ELb1ELb0EEEJSH_NS5_IJNSS_ISE_SB_EENSS_ISG_SB_EEEEESI_SJ_SI_SJ_NS1C_6fusion15FusionCallbacksIS1G_NS1K_17LinearCombinationISI_fSI_fLNS_15FloatRoundStyleE2EEESH_S1J_JEEENS4_5SM1004TMEM4LOAD26SM100_TMEM_LOAD_32dp32b32xESZ_S19_NS4_39AutoVectorizingCopyWithAssumedAlignmentILi128EEENS4_14SM90_TMA_STOREES19_S1V_S1V_EEEvvEEEEvNT_6ParamsE)
        /*08e4*/ 	.short	0x0380
        /*08e6*/ 	.short	0x0800


	//----- nvinfo : EIATTR_SW_WAR
	.align		4
.L_55:
        /*08e8*/ 	.byte	0x04, 0x36
        /*08ea*/ 	.short	(.L_57 - .L_56)
.L_56:
        /*08ec*/ 	.word	0x00000008
.L_57:


//--------------------- .nv.callgraph             --------------------------
	.section	.nv.callgraph,"",@"SHT_CUDA_CALLGRAPH"
	.align	4
	.sectionentsize	8
	.align		4
        /*0000*/ 	.word	0x00000000
	.align		4
        /*0004*/ 	.word	0xffffffff
	.align		4
        /*0008*/ 	.word	index@(_ZN7cutlass13device_kernelINS_4gemm6kernel13GemmUniversalIN4cute5tupleIJiiiiEEENS1_10collective13CollectiveMmaINS1_35MainloopSm100TmaUmmaWarpSpecializedILi5ELi2ELi4ENS5_IJNS4_1CILi1EEESB_SB_EEEEENS5_IJNSA_ILi128EEENSA_ILi64EEENSA_ILi32EEEEEENS_6half_tENS5_IJlSB_lEEESI_SJ_NS4_8TiledMMAINS4_8MMA_AtomIJNS4_20SM100_MMA_F16BF16_SSISI_SI_fLi128ELi64ELNS4_4UMMA5MajorE0ELSO_0ELNSN_7ScaleInE0ELSP_0EEEEEENS4_6LayoutISC_NS5_IJNSA_ILi0EEEST_ST_EEEEENS5_IJNS4_10UnderscoreESW_SW_EEEEENS4_13SM90_TMA_LOADENS4_14ComposedLayoutINS4_7SwizzleILi2ELi4ELi3EEENS4_18smem_ptr_flag_bitsILi16EEENSS_INS5_IJNSA_ILi8EEESG_EEENS5_IJSG_SB_EEEEEEEvNS4_8identityESZ_S19_vS1A_EENS_8epilogue10collective18CollectiveEpilogueINS1C_23Sm100TmaWarpSpecializedILi3ELi2ELi32ELb1ELb0EEEJSH_NS5_IJNSS_ISE_SB_EENSS_ISG_SB_EEEEESI_SJ_SI_SJ_NS1C_6fusion15FusionCallbacksIS1G_NS1K_17LinearCombinationISI_fSI_fLNS_15FloatRoundStyleE2EEESH_S1J_JEEENS4_5SM1004TMEM4LOAD26SM100_TMEM_LOAD_32dp32b32xESZ_S19_NS4_39AutoVectorizingCopyWithAssumedAlignmentILi128EEENS4_14SM90_TMA_STOREES19_S1V_S1V_EEEvvEEEEvNT_6ParamsE)
	.align		4
        /*000c*/ 	.word	index@(__assertfail)
	.align		4
        /*0010*/ 	.word	0x00000000
	.align		4
        /*0014*/ 	.word	0xfffffffe
	.align		4
        /*0018*/ 	.word	0x00000000
	.align		4
        /*001c*/ 	.word	0xfffffffd
	.align		4
        /*0020*/ 	.word	0x00000000
	.align		4
        /*0024*/ 	.word	0xfffffffc


//--------------------- .nv.constant4             --------------------------
	.section	.nv.constant4,"a",@progbits
	.align	8
	.align		8
.nv.constant4:
        /*0000*/ 	.dword	__assertfail
	.align		8
        /*0008*/ 	.dword	__unnamed_1
	.align		8
        /*0010*/ 	.dword	__unnamed_2
	.align		8
        /*0018*/ 	.dword	_ZN39_INTERNAL_142f97ee_4_k_cu_234c7ffc_65374cuda3std3__45__cpo5beginE
	.align		8
        /*0020*/ 	.dword	_ZN39_INTERNAL_142f97ee_4_k_cu_234c7ffc_65374cuda3std3__45__cpo3endE
	.align		8
        /*0028*/ 	.dword	_ZN39_INTERNAL_142f97ee_4_k_cu_234c7ffc_65374cuda3std3__45__cpo6cbeginE
	.align		8
        /*0030*/ 	.dword	_ZN39_INTERNAL_142f97ee_4_k_cu_234c7ffc_65374cuda3std3__45__cpo4cendE
	.align		8
        /*0038*/ 	.dword	_ZN39_INTERNAL_142f97ee_4_k_cu_234c7ffc_65374cuda3std3__441_GLOBAL__N__142f97ee_4_k_cu_234c7ffc_65376ignoreE
	.align		8
        /*0040*/ 	.dword	_ZN39_INTERNAL_142f97ee_4_k_cu_234c7ffc_65374cuda3std3__419piecewise_constructE
	.align		8
        /*0048*/ 	.dword	_ZN39_INTERNAL_142f97ee_4_k_cu_234c7ffc_65374cuda3std3__48in_placeE
	.align		8
        /*0050*/ 	.dword	_ZN39_INTERNAL_142f97ee_4_k_cu_234c7ffc_65374cuda3std6ranges3__45__cpo4swapE
	.align		8
        /*0058*/ 	.dword	_ZN39_INTERNAL_142f97ee_4_k_cu_234c7ffc_65374cuda3std6ranges3__45__cpo9iter_moveE
	.align		8
        /*0060*/ 	.dword	_ZN39_INTERNAL_142f97ee_4_k_cu_234c7ffc_65374cute7productE
	.align		8
        /*0068*/ 	.dword	_ZN39_INTERNAL_142f97ee_4_k_cu_234c7ffc_65374cute1_E
	.align		8
        /*0070*/ 	.dword	$str$25
	.align		8
        /*0078*/ 	.dword	$str$26
	.align		8
        /*0080*/ 	.dword	$str$27
	.align		8
        /*0088*/ 	.dword	$str$28


//--------------------- .text._ZN7cutlass13device_kernelINS_4gemm6kernel13GemmUniversalIN4cute5tupleIJiiiiEEENS1_10collective13CollectiveMmaINS1_35MainloopSm100TmaUmmaWarpSpecializedILi5ELi2ELi4ENS5_IJNS4_1CILi1EEESB_SB_EEEEENS5_IJNSA_ILi128EEENSA_ILi64EEENSA_ILi32EEEEEENS_6half_tENS5_IJlSB_lEEESI_SJ_NS4_8TiledMMAINS4_8MMA_AtomIJNS4_20SM100_MMA_F16BF16_SSISI_SI_fLi128ELi64ELNS4_4UMMA5MajorE0ELSO_0ELNSN_7ScaleInE0ELSP_0EEEEEENS4_6LayoutISC_NS5_IJNSA_ILi0EEEST_ST_EEEEENS5_IJNS4_10UnderscoreESW_SW_EEEEENS4_13SM90_TMA_LOADENS4_14ComposedLayoutINS4_7SwizzleILi2ELi4ELi3EEENS4_18smem_ptr_flag_bitsILi16EEENSS_INS5_IJNSA_ILi8EEESG_EEENS5_IJSG_SB_EEEEEEEvNS4_8identityESZ_S19_vS1A_EENS_8epilogue10collective18CollectiveEpilogueINS1C_23Sm100TmaWarpSpecializedILi3ELi2ELi32ELb1ELb0EEEJSH_NS5_IJNSS_ISE_SB_EENSS_ISG_SB_EEEEESI_SJ_SI_SJ_NS1C_6fusion15FusionCallbacksIS1G_NS1K_17LinearCombinationISI_fSI_fLNS_15FloatRoundStyleE2EEESH_S1J_JEEENS4_5SM1004TMEM4LOAD26SM100_TMEM_LOAD_32dp32b32xESZ_S19_NS4_39AutoVectorizingCopyWithAssumedAlignmentILi128EEENS4_14SM90_TMA_STOREES19_S1V_S1V_EEEvvEEEEvNT_6ParamsE --------------------------
	.section	.text._ZN7cutlass13device_kernelINS_4gemm6kernel13GemmUniversalIN4cute5tupleIJiiiiEEENS1_10collective13CollectiveMmaINS1_35MainloopSm100TmaUmmaWarpSpecializedILi5ELi2ELi4ENS5_IJNS4_1CILi1EEESB_SB_EEEEENS5_IJNSA_ILi128EEENSA_ILi64EEENSA_ILi32EEEEEENS_6half_tENS5_IJlSB_lEEESI_SJ_NS4_8TiledMMAINS4_8MMA_AtomIJNS4_20SM100_MMA_F16BF16_SSISI_SI_fLi128ELi64ELNS4_4UMMA5MajorE0ELSO_0ELNSN_7ScaleInE0ELSP_0EEEEEENS4_6LayoutISC_NS5_IJNSA_ILi0EEEST_ST_EEEEENS5_IJNS4_10UnderscoreESW_SW_EEEEENS4_13SM90_TMA_LOADENS4_14ComposedLayoutINS4_7SwizzleILi2ELi4ELi3EEENS4_18smem_ptr_flag_bitsILi16EEENSS_INS5_IJNSA_ILi8EEESG_EEENS5_IJSG_SB_EEEEEEEvNS4_8identityESZ_S19_vS1A_EENS_8epilogue10collective18CollectiveEpilogueINS1C_23Sm100TmaWarpSpecializedILi3ELi2ELi32ELb1ELb0EEEJSH_NS5_IJNSS_ISE_SB_EENSS_ISG_SB_EEEEESI_SJ_SI_SJ_NS1C_6fusion15FusionCallbacksIS1G_NS1K_17LinearCombinationISI_fSI_fLNS_15FloatRoundStyleE2EEESH_S1J_JEEENS4_5SM1004TMEM4LOAD26SM100_TMEM_LOAD_32dp32b32xESZ_S19_NS4_39AutoVectorizingCopyWithAssumedAlignmentILi128EEENS4_14SM90_TMA_STOREES19_S1V_S1V_EEEvvEEEEvNT_6ParamsE,"ax",@progbits
	.align	128
.text._ZN7cutlass13device_kernelINS_4gemm6kernel13GemmUniversalIN4cute5tupleIJiiiiEEENS1_10collective13CollectiveMmaINS1_35MainloopSm100TmaUmmaWarpSpecializedILi5ELi2ELi4ENS5_IJNS4_1CILi1EEESB_SB_EEEEENS5_IJNSA_ILi128EEENSA_ILi64EEENSA_ILi32EEEEEENS_6half_tENS5_IJlSB_lEEESI_SJ_NS4_8TiledMMAINS4_8MMA_AtomIJNS4_20SM100_MMA_F16BF16_SSISI_SI_fLi128ELi64ELNS4_4UMMA5MajorE0ELSO_0ELNSN_7ScaleInE0ELSP_0EEEEEENS4_6LayoutISC_NS5_IJNSA_ILi0EEEST_ST_EEEEENS5_IJNS4_10UnderscoreESW_SW_EEEEENS4_13SM90_TMA_LOADENS4_14ComposedLayoutINS4_7SwizzleILi2ELi4ELi3EEENS4_18smem_ptr_flag_bitsILi16EEENSS_INS5_IJNSA_ILi8EEESG_EEENS5_IJSG_SB_EEEEEEEvNS4_8identityESZ_S19_vS1A_EENS_8epilogue10collective18CollectiveEpilogueINS1C_23Sm100TmaWarpSpecializedILi3ELi2ELi32ELb1ELb0EEEJSH_NS5_IJNSS_ISE_SB_EENSS_ISG_SB_EEEEESI_SJ_SI_SJ_NS1C_6fusion15FusionCallbacksIS1G_NS1K_17LinearCombinationISI_fSI_fLNS_15FloatRoundStyleE2EEESH_S1J_JEEENS4_5SM1004TMEM4LOAD26SM100_TMEM_LOAD_32dp32b32xESZ_S19_NS4_39AutoVectorizingCopyWithAssumedAlignmentILi128EEENS4_14SM90_TMA_STOREES19_S1V_S1V_EEEvvEEEEvNT_6ParamsE:
        .type           _ZN7cutlass13device_kernelINS_4gemm6kernel13GemmUniversalIN4cute5tupleIJiiiiEEENS1_10collective13CollectiveMmaINS1_35MainloopSm100TmaUmmaWarpSpecializedILi5ELi2ELi4ENS5_IJNS4_1CILi1EEESB_SB_EEEEENS5_IJNSA_ILi128EEENSA_ILi64EEENSA_ILi32EEEEEENS_6half_tENS5_IJlSB_lEEESI_SJ_NS4_8TiledMMAINS4_8MMA_AtomIJNS4_20SM100_MMA_F16BF16_SSISI_SI_fLi128ELi64ELNS4_4UMMA5MajorE0ELSO_0ELNSN_7ScaleInE0ELSP_0EEEEEENS4_6LayoutISC_NS5_IJNSA_ILi0EEEST_ST_EEEEENS5_IJNS4_10UnderscoreESW_SW_EEEEENS4_13SM90_TMA_LOADENS4_14ComposedLayoutINS4_7SwizzleILi2ELi4ELi3EEENS4_18smem_ptr_flag_bitsILi16EEENSS_INS5_IJNSA_ILi8EEESG_EEENS5_IJSG_SB_EEEEEEEvNS4_8identityESZ_S19_vS1A_EENS_8epilogue10collective18CollectiveEpilogueINS1C_23Sm100TmaWarpSpecializedILi3ELi2ELi32ELb1ELb0EEEJSH_NS5_IJNSS_ISE_SB_EENSS_ISG_SB_EEEEESI_SJ_SI_SJ_NS1C_6fusion15FusionCallbacksIS1G_NS1K_17LinearCombinationISI_fSI_fLNS_15FloatRoundStyleE2EEESH_S1J_JEEENS4_5SM1004TMEM4LOAD26SM100_TMEM_LOAD_32dp32b32xESZ_S19_NS4_39AutoVectorizingCopyWithAssumedAlignmentILi128EEENS4_14SM90_TMA_STOREES19_S1V_S1V_EEEvvEEEEvNT_6ParamsE,@function
        .size           _ZN7cutlass13device_kernelINS_4gemm6kernel13GemmUniversalIN4cute5tupleIJiiiiEEENS1_10collective13CollectiveMmaINS1_35MainloopSm100TmaUmmaWarpSpecializedILi5ELi2ELi4ENS5_IJNS4_1CILi1EEESB_SB_EEEEENS5_IJNSA_ILi128EEENSA_ILi64EEENSA_ILi32EEEEEENS_6half_tENS5_IJlSB_lEEESI_SJ_NS4_8TiledMMAINS4_8MMA_AtomIJNS4_20SM100_MMA_F16BF16_SSISI_SI_fLi128ELi64ELNS4_4UMMA5MajorE0ELSO_0ELNSN_7ScaleInE0ELSP_0EEEEEENS4_6LayoutISC_NS5_IJNSA_ILi0EEEST_ST_EEEEENS5_IJNS4_10UnderscoreESW_SW_EEEEENS4_13SM90_TMA_LOADENS4_14ComposedLayoutINS4_7SwizzleILi2ELi4ELi3EEENS4_18smem_ptr_flag_bitsILi16EEENSS_INS5_IJNSA_ILi8EEESG_EEENS5_IJSG_SB_EEEEEEEvNS4_8identityESZ_S19_vS1A_EENS_8epilogue10collective18CollectiveEpilogueINS1C_23Sm100TmaWarpSpecializedILi3ELi2ELi32ELb1ELb0EEEJSH_NS5_IJNSS_ISE_SB_EENSS_ISG_SB_EEEEESI_SJ_SI_SJ_NS1C_6fusion15FusionCallbacksIS1G_NS1K_17LinearCombinationISI_fSI_fLNS_15FloatRoundStyleE2EEESH_S1J_JEEENS4_5SM1004TMEM4LOAD26SM100_TMEM_LOAD_32dp32b32xESZ_S19_NS4_39AutoVectorizingCopyWithAssumedAlignmentILi128EEENS4_14SM90_TMA_STOREES19_S1V_S1V_EEEvvEEEEvNT_6ParamsE,(.L_x_157 - _ZN7cutlass13device_kernelINS_4gemm6kernel13GemmUniversalIN4cute5tupleIJiiiiEEENS1_10collective13CollectiveMmaINS1_35MainloopSm100TmaUmmaWarpSpecializedILi5ELi2ELi4ENS5_IJNS4_1CILi1EEESB_SB_EEEEENS5_IJNSA_ILi128EEENSA_ILi64EEENSA_ILi32EEEEEENS_6half_tENS5_IJlSB_lEEESI_SJ_NS4_8TiledMMAINS4_8MMA_AtomIJNS4_20SM100_MMA_F16BF16_SSISI_SI_fLi128ELi64ELNS4_4UMMA5MajorE0ELSO_0ELNSN_7ScaleInE0ELSP_0EEEEEENS4_6LayoutISC_NS5_IJNSA_ILi0EEEST_ST_EEEEENS5_IJNS4_10UnderscoreESW_SW_EEEEENS4_13SM90_TMA_LOADENS4_14ComposedLayoutINS4_7SwizzleILi2ELi4ELi3EEENS4_18smem_ptr_flag_bitsILi16EEENSS_INS5_IJNSA_ILi8EEESG_EEENS5_IJSG_SB_EEEEEEEvNS4_8identityESZ_S19_vS1A_EENS_8epilogue10collective18CollectiveEpilogueINS1C_23Sm100TmaWarpSpecializedILi3ELi2ELi32ELb1ELb0EEEJSH_NS5_IJNSS_ISE_SB_EENSS_ISG_SB_EEEEESI_SJ_SI_SJ_NS1C_6fusion15FusionCallbacksIS1G_NS1K_17LinearCombinationISI_fSI_fLNS_15FloatRoundStyleE2EEESH_S1J_JEEENS4_5SM1004TMEM4LOAD26SM100_TMEM_LOAD_32dp32b32xESZ_S19_NS4_39AutoVectorizingCopyWithAssumedAlignmentILi128EEENS4_14SM90_TMA_STOREES19_S1V_S1V_EEEvvEEEEvNT_6ParamsE)
        .other          _ZN7cutlass13device_kernelINS_4gemm6kernel13GemmUniversalIN4cute5tupleIJiiiiEEENS1_10collective13CollectiveMmaINS1_35MainloopSm100TmaUmmaWarpSpecializedILi5ELi2ELi4ENS5_IJNS4_1CILi1EEESB_SB_EEEEENS5_IJNSA_ILi128EEENSA_ILi64EEENSA_ILi32EEEEEENS_6half_tENS5_IJlSB_lEEESI_SJ_NS4_8TiledMMAINS4_8MMA_AtomIJNS4_20SM100_MMA_F16BF16_SSISI_SI_fLi128ELi64ELNS4_4UMMA5MajorE0ELSO_0ELNSN_7ScaleInE0ELSP_0EEEEEENS4_6LayoutISC_NS5_IJNSA_ILi0EEEST_ST_EEEEENS5_IJNS4_10UnderscoreESW_SW_EEEEENS4_13SM90_TMA_LOADENS4_14ComposedLayoutINS4_7SwizzleILi2ELi4ELi3EEENS4_18smem_ptr_flag_bitsILi16EEENSS_INS5_IJNSA_ILi8EEESG_EEENS5_IJSG_SB_EEEEEEEvNS4_8identityESZ_S19_vS1A_EENS_8epilogue10collective18CollectiveEpilogueINS1C_23Sm100TmaWarpSpecializedILi3ELi2ELi32ELb1ELb0EEEJSH_NS5_IJNSS_ISE_SB_EENSS_ISG_SB_EEEEESI_SJ_SI_SJ_NS1C_6fusion15FusionCallbacksIS1G_NS1K_17LinearCombinationISI_fSI_fLNS_15FloatRoundStyleE2EEESH_S1J_JEEENS4_5SM1004TMEM4LOAD26SM100_TMEM_LOAD_32dp32b32xESZ_S19_NS4_39AutoVectorizingCopyWithAssumedAlignmentILi128EEENS4_14SM90_TMA_STOREES19_S1V_S1V_EEEvvEEEEvNT_6ParamsE,@"STO_CUDA_ENTRY STV_DEFAULT"
_ZN7cutlass13device_kernelINS_4gemm6kernel13GemmUniversalIN4cute5tupleIJiiiiEEENS1_10collective13CollectiveMmaINS1_35MainloopSm100TmaUmmaWarpSpecializedILi5ELi2ELi4ENS5_IJNS4_1CILi1EEESB_SB_EEEEENS5_IJNSA_ILi128EEENSA_ILi64EEENSA_ILi32EEEEEENS_6half_tENS5_IJlSB_lEEESI_SJ_NS4_8TiledMMAINS4_8MMA_AtomIJNS4_20SM100_MMA_F16BF16_SSISI_SI_fLi128ELi64ELNS4_4UMMA5MajorE0ELSO_0ELNSN_7ScaleInE0ELSP_0EEEEEENS4_6LayoutISC_NS5_IJNSA_ILi0EEEST_ST_EEEEENS5_IJNS4_10UnderscoreESW_SW_EEEEENS4_13SM90_TMA_LOADENS4_14ComposedLayoutINS4_7SwizzleILi2ELi4ELi3EEENS4_18smem_ptr_flag_bitsILi16EEENSS_INS5_IJNSA_ILi8EEESG_EEENS5_IJSG_SB_EEEEEEEvNS4_8identityESZ_S19_vS1A_EENS_8epilogue10collective18CollectiveEpilogueINS1C_23Sm100TmaWarpSpecializedILi3ELi2ELi32ELb1ELb0EEEJSH_NS5_IJNSS_ISE_SB_EENSS_ISG_SB_EEEEESI_SJ_SI_SJ_NS1C_6fusion15FusionCallbacksIS1G_NS1K_17LinearCombinationISI_fSI_fLNS_15FloatRoundStyleE2EEESH_S1J_JEEENS4_5SM1004TMEM4LOAD26SM100_TMEM_LOAD_32dp32b32xESZ_S19_NS4_39AutoVectorizingCopyWithAssumedAlignmentILi128EEENS4_14SM90_TMA_STOREES19_S1V_S1V_EEEvvEEEEvNT_6ParamsE:
[----:B------:R-:W1:Y:S01]  /*0000*/  LDC R1, c[0x0][0x37c] ;  /* 0x0000df00ff017b82 */ /* 0x000e620000000800 */
[----:B------:R-:W2:Y:S01]  /*0010*/  S2R R93, SR_TID.X ;  /* 0x00000000005d7919 */ /* 0x000ea20000002100 */
[----:B------:R-:W3:Y:S01]  /*0020*/  LDCU.64 UR4, c[0x0][0x890] ;  /* 0x00011200ff0477ac */ /* 0x000ee20008000a00 */
[----:B------:R-:W-:Y:S02]  /*0030*/  PRMT R88, RZ, 0x7610, R88 ;  /* 0x00007610ff587816 */ /* 0x000fe40000000058 */
[----:B------:R-:W-:Y:S01]  /*0040*/  ELECT P5, URZ, PT ;  /* 0x0000000000ff782f */ /* 0x000fe200038a0000 */
[----:B------:R-:W4:Y:S01]  /*0050*/  LDCU.64 UR46, c[0x0][0x358] ;  /* 0x00006b00ff2e77ac */ /* 0x000f220008000a00 */
[----:B---3--:R-:W-:-:S04]  /*0060*/  UISETP.NE.U32.AND UP0, UPT, UR4, URZ, UPT ;  /* 0x000000ff0400728c */ /* 0x008fc8000bf05070 */
[----:B------:R-:W-:Y:S01]  /*0070*/  UISETP.NE.AND.EX UP0, UPT, UR5, URZ, UPT, UP0 ;  /* 0x000000ff0500728c */ /* 0x000fe2000bf05300 */
[----:B--2---:R-:W-:-:S05]  /*0080*/  SHF.R.U32.HI R92, RZ, 0x5, R93 ;  /* 0x00000005ff5c7819 */ /* 0x004fca000001165d */
[----:B------:R-:W2:Y:S02]  /*0090*/  SHFL.IDX PT, R0, R92, RZ, 0x1f ;  /* 0x00001fff5c007589 */ /* 0x000ea400000e0000 */
[----:B--2---:R-:W-:Y:S01]  /*00a0*/  R2UR UR8, R0 ;  /* 0x00000000000872ca */ /* 0x004fe200000e0000 */
[----:B-1--4-:R-:W-:-:S14]  /*00b0*/  BRA.U UP0, `(.L_x_0) ;  /* 0x00000001002c7547 */ /* 0x012fdc000b800000 */
[----:B------:R-:W1:Y:S02]  /*00c0*/  LDCU.64 UR6, c[0x0][0x888] ;  /* 0x00011100ff0677ac */ /* 0x000e640008000a00 */
[----:B-1----:R-:W-:-:S04]  /*00d0*/  UISETP.NE.U32.AND UP0, UPT, UR6, URZ, UPT ;  /* 0x000000ff0600728c */ /* 0x002fc8000bf05070 */
[----:B------:R-:W-:-:S09]  /*00e0*/  UISETP.NE.AND.EX UP0, UPT, UR7, URZ, UPT, UP0 ;  /* 0x000000ff0700728c */ /* 0x000fd2000bf05300 */
[----:B------:R-:W-:Y:S05]  /*00f0*/  BRA.U !UP0, `(.L_x_1) ;  /* 0x0000000108107547 */ /* 0x000fea000b800000 */
[----:B------:R-:W1:Y:S02]  /*0100*/  LDC.64 R2, c[0x0][0x888] ;  /* 0x00022200ff027b82 */ /* 0x000e640000000a00 */
[----:B-1----:R1:W5:Y:S01]  /*0110*/  LDG.E R49, desc[UR46][R2.64] ;  /* 0x0000002e02317981 */ /* 0x002362000c1e1900 */
[----:B------:R-:W-:Y:S01]  /*0120*/  HFMA2 R88, -RZ, RZ, 0, 5.9604644775390625e-08 ;  /* 0x00000001ff587431 */ /* 0x000fe200000001ff */
[----:B------:R-:W-:Y:S05]  /*0130*/  BRA `(.L_x_0) ;  /* 0x00000000000c7947 */ /* 0x000fea0003800000 */
.L_x_1:
[----:B------:R-:W1:Y:S01]  /*0140*/  LDCU UR6, c[0x0][0x880] ;  /* 0x00011000ff0677ac */ /* 0x000e620008000800 */
[----:B------:R-:W-:Y:S01]  /*0150*/  HFMA2 R88, -RZ, RZ, 0, 5.9604644775390625e-08 ;  /* 0x00000001ff587431 */ /* 0x000fe200000001ff */
[----:B-1----:R-:W-:-:S07]  /*0160*/  MOV R49, UR6 ;  /* 0x0000000600317c02 */ /* 0x002fce0008000f00 */
.L_x_0:
[----:B------:R-:W2:Y:S02]  /*0170*/  LDCU.64 UR6, c[0x0][0x8b0] ;  /* 0x00011600ff0677ac */ /* 0x000ea40008000a00 */
[----:B--2---:R-:W-:-:S04]  /*0180*/  UISETP.NE.U32.AND UP0, UPT, UR6, URZ, UPT ;  /* 0x000000ff0600728c */ /* 0x004fc8000bf05070 */
[----:B------:R-:W-:-:S09]  /*0190*/  UISETP.NE.AND.EX UP0, UPT, UR7, URZ, UPT, UP0 ;  /* 0x000000ff0700728c */ /* 0x000fd2000bf05300 */
[----:B------:R-:W-:Y:S05]  /*01a0*/  BRA.U UP0, `(.L_x_2) ;  /* 0x0000000100247547 */ /* 0x000fea000b800000 */
[----:B------:R-:W2:Y:S02]  /*01b0*/  LDCU.64 UR6, c[0x0][0x8a8] ;  /* 0x00011500ff0677ac */ /* 0x000ea40008000a00 */
[----:B--2---:R-:W-:-:S04]  /*01c0*/  UISETP.NE.U32.AND UP0, UPT, UR6, URZ, UPT ;  /* 0x000000ff0600728c */ /* 0x004fc8000bf05070 */
[----:B------:R-:W-:-:S09]  /*01d0*/  UISETP.NE.AND.EX UP0, UPT, UR7, URZ, UPT, UP0 ;  /* 0x000000ff0700728c */ /* 0x000fd2000bf05300 */
[----:B------:R-:W-:Y:S05]  /*01e0*/  BRA.U !UP0, `(.L_x_3) ;  /* 0x00000001080c7547 */ /* 0x000fea000b800000 */
[----:B-1----:R-:W1:Y:S02]  /*01f0*/  LDC.64 R2, c[0x0][0x8a8] ;  /* 0x00022a00ff027b82 */ /* 0x002e640000000a00 */
[----:B-1----:R2:W5:Y:S01]  /*0200*/  LDG.E R47, desc[UR46][R2.64] ;  /* 0x0000002e022f7981 */ /* 0x002562000c1e1900 */
[----:B------:R-:W-:Y:S05]  /*0210*/  BRA `(.L_x_2) ;  /* 0x0000000000087947 */ /* 0x000fea0003800000 */
.L_x_3:
[----:B------:R-:W2:Y:S02]  /*0220*/  LDCU UR6, c[0x0][0x8a0] ;  /* 0x00011400ff0677ac */ /* 0x000ea40008000800 */
[----:B--2---:R-:W-:Y:S02]  /*0230*/  MOV R47, UR6 ;  /* 0x00000006002f7c02 */ /* 0x004fe40008000f00 */
.L_x_2:
[----:B------:R-:W-:Y:S01]  /*0240*/  IMAD.U32 R0, RZ, RZ, UR8 ;  /* 0x00000008ff007e24 */ /* 0x000fe2000f8e00ff */
[----:B------:R-:W-:Y:S04]  /*0250*/  BSSY.RECONVERGENT B0, `(.L_x_4) ;  /* 0x000000c000007945 */ /* 0x000fe80003800200 */
[C---:B------:R-:W-:Y:S02]  /*0260*/  ISETP.NE.OR P1, PT, R0.reuse, 0x1, !P5 ;  /* 0x000000010000780c */ /* 0x040fe40006f25670 */
[----:B------:R-:W-:-:S11]  /*0270*/  ISETP.NE.OR P0, PT, R0, 0x3, !P5 ;  /* 0x000000030000780c */ /* 0x000fd60006f05670 */
[----:B------:R-:W-:Y:S05]  /*0280*/  @P1 BRA `(.L_x_5) ;  /* 0x0000000000201947 */ /* 0x000fea0003800000 */
[----:B------:R-:W3:Y:S02]  /*0290*/  LDCU.64 UR6, c[0x0][0x348] ;  /* 0x00006900ff0677ac */ /* 0x000ee40008000a00 */
[----:B---3--:R-:W-:Y:S02]  /*02a0*/  UIADD3 UR10, UP1, UPT, UR6, 0x80, URZ ;  /* 0x00000080060a7890 */ /* 0x008fe4000ff3e0ff */
[----:B------:R-:W-:Y:S02]  /*02b0*/  UIADD3 UR6, UP0, UPT, UR6, 0x180, URZ ;  /* 0x0000018006067890 */ /* 0x000fe4000ff1e0ff */
[----:B------:R-:W-:Y:S02]  /*02c0*/  UIADD3.X UR11, UPT, UPT, URZ, UR7, URZ, UP1, !UPT ;  /* 0x00000007ff0b7290 */ /* 0x000fe40008ffe4ff */
[----:B------:R-:W-:-:S07]  /*02d0*/  UIADD3.X UR7, UPT, UPT, URZ, UR7, URZ, UP0, !UPT ;  /* 0x00000007ff077290 */ /* 0x000fce00087fe4ff */
[----:B------:R3:W-:Y:S02]  /*02e0*/  UTMACCTL.PF [UR10] ;  /* 0x000000000a0079b9 */ /* 0x0007e40008040000 */
[----:B------:R3:W-:Y:S02]  /*02f0*/  UTMACCTL.PF [UR6] ;  /* 0x00000000060079b9 */ /* 0x0007e40008040000 */
[----:B---3--:R-:W-:Y:S01]  /*0300*/  NOP ;  /* 0x0000000000007918 */ /* 0x008fe20000000000 */
.L_x_5:
[----:B------:R-:W-:Y:S05]  /*0310*/  BSYNC.RECONVERGENT B0 ;  /* 0x0000000000007941 */ /* 0x000fea0003800200 */
.L_x_4:
[----:B------:R-:W-:Y:S04]  /*0320*/  BSSY.RECONVERGENT B0, `(.L_x_6) ;  /* 0x000000a000007945 */ /* 0x000fe80003800200 */
        /* <DEDUP_REMOVED lines=9> */
.L_x_7:
[----:B------:R-:W-:Y:S05]  /*03c0*/  BSYNC.RECONVERGENT B0 ;  /* 0x0000000000007941 */ /* 0x000fea0003800200 */
.L_x_6:
[----:B------:R-:W3:Y:S01]  /*03d0*/  LDCU.64 UR6, c[0x0][0x888] ;  /* 0x00011100ff0677ac */ /* 0x000ee20008000a00 */
[----:B------:R-:W-:Y:S02]  /*03e0*/  UISETP.EQ.U32.AND UP1, UPT, UR4, URZ, UPT ;  /* 0x000000ff0400728c */ /* 0x000fe4000bf22070 */
[----:B------:R-:W-:Y:S02]  /*03f0*/  UPLOP3.LUT UP2, UPT, UPT, UPT, UPT, 0x80, 0x8 ;  /* 0x000000000008789c */ /* 0x000fe40003f4f070 */
[----:B---3--:R-:W-:-:S04]  /*0400*/  UISETP.NE.U32.AND UP0, UPT, UR6, URZ, UPT ;  /* 0x000000ff0600728c */ /* 0x008fc8000bf05070 */
[----:B------:R-:W-:-:S04]  /*0410*/  UISETP.NE.AND.EX UP0, UPT, UR7, URZ, UPT, UP0 ;  /* 0x000000ff0700728c */ /* 0x000fc8000bf05300 */
[----:B------:R-:W-:-:S04]  /*0420*/  UISETP.EQ.OR.EX UP3, UPT, UR5, URZ, !UP0, UP1 ;  /* 0x000000ff0500728c */ /* 0x000fc8000c762710 */
[----:B------:R-:W-:-:S05]  /*0430*/  UP2UR UR53, UPR, URZ, 0x8 ;  /* 0x00000008ff357883 */ /* 0x000fca0008000000 */
[----:B------:R-:W-:Y:S07]  /*0440*/  BRA.U !UP3, `(.L_x_8) ;  /* 0x000000010b207547 */ /* 0x000fee000b800000 */
[----:B------:R-:W-:Y:S01]  /*0450*/  UISETP.NE.U32.AND UP2, UPT, UR4, URZ, UPT ;  /* 0x000000ff0400728c */ /* 0x000fe2000bf45070 */
[----:B-----5:R-:W-:Y:S01]  /*0460*/  FSETP.NEU.AND P0, PT, R49, RZ, PT ;  /* 0x000000ff3100720b */ /* 0x020fe20003f0d000 */
[----:B------:R-:W-:Y:S02]  /*0470*/  USEL UR4, URZ, 0xffffffff, UP0 ;  /* 0xffffffffff047887 */ /* 0x000fe40008000000 */
[----:B------:R-:W-:-:S10]  /*0480*/  UISETP.NE.AND.EX UP2, UPT, UR5, URZ, UPT, UP2 ;  /* 0x000000ff0500728c */ /* 0x000fd4000bf45320 */
[----:B------:R-:W-:Y:S01]  /*0490*/  VOTEU.ANY UP1, P0 ;  /* 0x0000000000ff7886 */ /* 0x000fe20000020100 */
[----:B------:R-:W-:-:S04]  /*04a0*/  @!UP2 USEL UR4, URZ, 0xffffffff, UP1 ;  /* 0xffffffffff04a887 */ /* 0x000fc80008800000 */
[----:B------:R-:W-:-:S04]  /*04b0*/  ULOP3.LUT UR4, UR4, 0x1, URZ, 0xc0, !UPT ;  /* 0x0000000104047892 */ /* 0x000fc8000f8ec0ff */
[----:B------:R-:W-:-:S11]  /*04c0*/  UISETP.NE.U32.AND UP2, UPT, UR4, 0x1, UPT ;  /* 0x000000010400788c */ /* 0x000fd6000bf45070 */
.L_x_8:
[----:B-12---:R-:W1:Y:S01]  /*04d0*/  SHFL.IDX PT, R2, R92, RZ, 0x1f ;  /* 0x00001fff5c027589 */ /* 0x006e6200000e0000 */
[----:B------:R-:W-:-:S04]  /*04e0*/  UISETP.NE.AND UP1, UPT, UR8, 0x2, UPT ;  /* 0x000000020800788c */ /* 0x000fc8000bf25270 */
[----:B------:R-:W-:Y:S01]  /*04f0*/  USEL UR6, URZ, 0x1, UP1 ;  /* 0x00000001ff067887 */ /* 0x000fe20008800000 */
[----:B-1----:R-:W-:-:S13]  /*0500*/  ISETP.NE.AND P0, PT, R2, RZ, PT ;  /* 0x000000ff0200720c */ /* 0x002fda0003f05270 */
[----:B------:R-:W-:Y:S05]  /*0510*/  @P0 BRA `(.L_x_9) ;  /* 0x0000000000500947 */ /* 0x000fea0003800000 */
[----:B------:R-:W1:Y:S01]  /*0520*/  S2UR UR5, SR_CgaCtaId ;  /* 0x00000000000579c3 */ /* 0x000e620000008800 */
[----:B------:R-:W-:Y:S01]  /*0530*/  UMOV UR7, 0x400 ;  /* 0x0000040000077882 */ /* 0x000fe20000000000 */
[----:B------:R-:W-:Y:S01]  /*0540*/  UMOV UR4, 0x1 ;  /* 0x0000000100047882 */ /* 0x000fe20000000000 */
[----:B------:R-:W-:Y:S01]  /*0550*/  ELECT P0, URZ, PT ;  /* 0x0000000000ff782f */ /* 0x000fe20003800000 */
[----:B------:R-:W-:-:S04]  /*0560*/  UIADD3 UR10, UPT, UPT, -UR4, 0x100000, URZ ;  /* 0x00100000040a7890 */ /* 0x000fc8000fffe1ff */
[----:B------:R-:W-:Y:S02]  /*0570*/  USHF.L.U32 UR11, UR10, 0xb, URZ ;  /* 0x0000000b0a0b7899 */ /* 0x000fe400080006ff */
[----:B------:R-:W-:Y:S02]  /*0580*/  USHF.L.U32 UR10, UR10, 0x1, URZ ;  /* 0x000000010a0a7899 */ /* 0x000fe400080006ff */
[----:B-1----:R-:W-:Y:S01]  /*0590*/  ULEA UR5, UR5, UR7, 0x18 ;  /* 0x0000000705057291 */ /* 0x002fe2000f8ec0ff */
[----:B------:R-:W1:Y:S11]  /*05a0*/  FENCE.VIEW.ASYNC.S ;  /* 0x00000000000073c6 */ /* 0x000e760000000000 */
[----:B-1----:R1:W2:Y:S01]  /*05b0*/  SYNCS.EXCH.64 URZ, [UR5], UR10 ;  /* 0x0000000a05ff75b2 */ /* 0x0022a20008000100 */
[----:B------:R1:W3:Y:S01]  /*05c0*/  SYNCS.EXCH.64 URZ, [UR5+0x28], UR10 ;  /* 0x0000280a05ff75b2 */ /* 0x0002e20008000100 */
[----:B------:R1:W4:Y:S01]  /*05d0*/  SYNCS.EXCH.64 URZ, [UR5+0x8], UR10 ;  /* 0x0000080a05ff75b2 */ /* 0x0003220008000100 */
[----:B------:R1:W1:Y:S01]  /*05e0*/  SYNCS.EXCH.64 URZ, [UR5+0x30], UR10 ;  /* 0x0000300a05ff75b2 */ /* 0x0002620008000100 */
[----:B------:R1:W1:Y:S01]  /*05f0*/  SYNCS.EXCH.64 URZ, [UR5+0x10], UR10 ;  /* 0x0000100a05ff75b2 */ /* 0x0002620008000100 */
[----:B------:R1:W1:Y:S01]  /*0600*/  SYNCS.EXCH.64 URZ, [UR5+0x38], UR10 ;  /* 0x0000380a05ff75b2 */ /* 0x0002620008000100 */
[----:B------:R1:W1:Y:S01]  /*0610*/  SYNCS.EXCH.64 URZ, [UR5+0x18], UR10 ;  /* 0x0000180a05ff75b2 */ /* 0x0002620008000100 */
[----:B------:R1:W1:Y:S01]  /*0620*/  SYNCS.EXCH.64 URZ, [UR5+0x40], UR10 ;  /* 0x0000400a05ff75b2 */ /* 0x0002620008000100 */
[----:B------:R1:W1:Y:S01]  /*0630*/  SYNCS.EXCH.64 URZ, [UR5+0x20], UR10 ;  /* 0x0000200a05ff75b2 */ /* 0x0002620008000100 */
[----:B------:R1:W1:Y:S01]  /*0640*/  SYNCS.EXCH.64 URZ, [UR5+0x48], UR10 ;  /* 0x0000480a05ff75b2 */ /* 0x0002620008000100 */
[----:B------:R-:W-:Y:S01]  /*0650*/  NOP ;  /* 0x0000000000007918 */ /* 0x000fe20000000000 */
.L_x_9:
[----:B------:R-:W2:Y:S01]  /*0660*/  SHFL.IDX PT, R2, R92, RZ, 0x1f ;  /* 0x00001fff5c027589 */ /* 0x000ea200000e0000 */
[----:B------:R-:W-:Y:S01]  /*0670*/  NOP ;  /* 0x0000000000007918 */ /* 0x000fe20000000000 */
[----:B--2---:R-:W-:-:S13]  /*0680*/  ISETP.NE.AND P0, PT, R2, 0x1, PT ;  /* 0x000000010200780c */ /* 0x004fda0003f05270 */
[----:B------:R-:W-:Y:S05]  /*0690*/  @P0 BRA `(.L_x_10) ;  /* 0x0000000000500947 */ /* 0x000fea0003800000 */
[----:B------:R-:W2:Y:S01]  /*06a0*/  S2UR UR7, SR_CgaCtaId ;  /* 0x00000000000779c3 */ /* 0x000ea20000008800 */
[----:B------:R-:W-:Y:S01]  /*06b0*/  UMOV UR9, 0x400 ;  /* 0x0000040000097882 */ /* 0x000fe20000000000 */
[----:B-1----:R-:W-:Y:S01]  /*06c0*/  UMOV UR5, 0x20 ;  /* 0x0000002000057882 */ /* 0x002fe20000000000 */
[----:B------:R-:W-:Y:S01]  /*06d0*/  UMOV UR4, 0x80 ;  /* 0x0000008000047882 */ /* 0x000fe20000000000 */
[----:B------:R-:W-:-:S04]  /*06e0*/  UIADD3 UR10, UPT, UPT, -UR5, 0x100000, URZ ;  /* 0x00100000050a7890 */ /* 0x000fc8000fffe1ff */
[----:B------:R-:W-:Y:S02]  /*06f0*/  USHF.L.U32 UR11, UR10, 0xb, URZ ;  /* 0x0000000b0a0b7899 */ /* 0x000fe400080006ff */
[----:B------:R-:W-:Y:S02]  /*0700*/  USHF.L.U32 UR10, UR10, 0x1, URZ ;  /* 0x000000010a0a7899 */ /* 0x000fe400080006ff */
[----:B------:R-:W-:-:S04]  /*0710*/  UIADD3 UR4, UPT, UPT, -UR4, 0x100000, URZ ;  /* 0x0010000004047890 */ /* 0x000fc8000fffe1ff */
[----:B------:R-:W-:Y:S02]  /*0720*/  USHF.L.U32 UR5, UR4, 0xb, URZ ;  /* 0x0000000b04057899 */ /* 0x000fe400080006ff */
[----:B------:R-:W-:Y:S01]  /*0730*/  USHF.L.U32 UR4, UR4, 0x1, URZ ;  /* 0x0000000104047899 */ /* 0x000fe200080006ff */
[----:B------:R-:W-:Y:S01]  /*0740*/  ELECT P0, URZ, PT ;  /* 0x0000000000ff782f */ /* 0x000fe20003800000 */
[----:B--2---:R-:W-:Y:S01]  /*0750*/  ULEA UR7, UR7, UR9, 0x18 ;  /* 0x0000000907077291 */ /* 0x004fe2000f8ec0ff */
[----:B------:R-:W1:Y:S11]  /*0760*/  FENCE.VIEW.ASYNC.S ;  /* 0x00000000000073c6 */ /* 0x000e760000000000 */
[----:B-1----:R2:W1:Y:S01]  /*0770*/  SYNCS.EXCH.64 URZ, [UR7+0x50], UR10 ;  /* 0x0000500a07ff75b2 */ /* 0x0024620008000100 */
[----:B------:R2:W1:Y:S01]  /*0780*/  SYNCS.EXCH.64 URZ, [UR7+0x68], UR4 ;  /* 0x0000680407ff75b2 */ /* 0x0004620008000100 */
[----:B------:R2:W1:Y:S01]  /*0790*/  SYNCS.EXCH.64 URZ, [UR7+0x58], UR10 ;  /* 0x0000580a07ff75b2 */ /* 0x0004620008000100 */
[----:B------:R2:W1:Y:S01]  /*07a0*/  SYNCS.EXCH.64 URZ, [UR7+0x70], UR4 ;  /* 0x0000700407ff75b2 */ /* 0x0004620008000100 */
[----:B------:R2:W1:Y:S01]  /*07b0*/  SYNCS.EXCH.64 URZ, [UR7+0x60], UR10 ;  /* 0x0000600a07ff75b2 */ /* 0x0004620008000100 */
[----:B------:R2:W1:Y:S02]  /*07c0*/  SYNCS.EXCH.64 URZ, [UR7+0x78], UR4 ;  /* 0x0000780407ff75b2 */ /* 0x0004640008000100 */
[----:B--2---:R-:W-:Y:S01]  /*07d0*/  NOP ;  /* 0x0000000000007918 */ /* 0x004fe20000000000 */
.L_x_10:
[----:B------:R-:W2:Y:S01]  /*07e0*/  SHFL.IDX PT, R2, R92, RZ, 0x1f ;  /* 0x00001fff5c027589 */ /* 0x000ea200000e0000 */
[----:B------:R-:W-:Y:S01]  /*07f0*/  NOP ;  /* 0x0000000000007918 */ /* 0x000fe20000000000 */
[----:B--2---:R-:W-:-:S13]  /*0800*/  ISETP.NE.AND P0, PT, R2, 0x3, PT ;  /* 0x000000030200780c */ /* 0x004fda0003f05270 */
[----:B------:R-:W-:Y:S05]  /*0810*/  @P0 BRA `(.L_x_11) ;  /* 0x0000000000300947 */ /* 0x000fea0003800000 */
[----:B-1----:R-:W1:Y:S01]  /*0820*/  S2UR UR5, SR_CgaCtaId ;  /* 0x00000000000579c3 */ /* 0x002e620000008800 */
        /* <DEDUP_REMOVED lines=8> */
[----:B-1----:R2:W1:Y:S01]  /*08b0*/  SYNCS.EXCH.64 URZ, [UR5+0x80], UR10 ;  /* 0x0000800a05ff75b2 */ /* 0x0024620008000100 */
[----:B------:R2:W1:Y:S02]  /*08c0*/  SYNCS.EXCH.64 URZ, [UR5+0x88], UR10 ;  /* 0x0000880a05ff75b2 */ /* 0x0004640008000100 */
[----:B--2---:R-:W-:Y:S01]  /*08d0*/  NOP ;  /* 0x0000000000007918 */ /* 0x004fe20000000000 */
.L_x_11:
[----:B------:R-:W2:Y:S01]  /*08e0*/  SHFL.IDX PT, R2, R92, RZ, 0x1f ;  /* 0x00001fff5c027589 */ /* 0x000ea200000e0000 */
[----:B------:R-:W-:Y:S01]  /*08f0*/  NOP ;  /* 0x0000000000007918 */ /* 0x000fe20000000000 */
[----:B--2---:R-:W-:-:S13]  /*0900*/  ISETP.NE.AND P0, PT, R2, 0x4, PT ;  /* 0x000000040200780c */ /* 0x004fda0003f05270 */
[----:B------:R-:W-:Y:S05]  /*0910*/  @P0 BRA `(.L_x_12) ;  /* 0x00000000004c0947 */ /* 0x000fea0003800000 */
[----:B-1----:R-:W1:Y:S01]  /*0920*/  S2UR UR5, SR_CgaCtaId ;  /* 0x00000000000579c3 */ /* 0x002e620000008800 */
[----:B------:R-:W-:Y:S01]  /*0930*/  UMOV UR9, 0x100 ;  /* 0x0000010000097882 */ /* 0x000fe20000000000 */
[----:B------:R-:W-:Y:S01]  /*0940*/  UMOV UR7, 0x400 ;  /* 0x0000040000077882 */ /* 0x000fe20000000000 */
[----:B------:R-:W-:Y:S01]  /*0950*/  USEL UR9, UR9, 0xe0, UP2 ;  /* 0x000000e009097887 */ /* 0x000fe20009000000 */
[----:B------:R-:W-:Y:S01]  /*0960*/  UMOV UR4, 0x1 ;  /* 0x0000000100047882 */ /* 0x000fe20000000000 */
[----:B------:R-:W-:Y:S01]  /*0970*/  ELECT P0, URZ, PT ;  /* 0x0000000000ff782f */ /* 0x000fe20003800000 */
[----:B------:R-:W-:-:S04]  /*0980*/  UIADD3 UR10, UPT, UPT, -UR4, 0x100000, URZ ;  /* 0x00100000040a7890 */ /* 0x000fc8000fffe1ff */
[----:B------:R-:W-:Y:S02]  /*0990*/  USHF.L.U32 UR11, UR10, 0xb, URZ ;  /* 0x0000000b0a0b7899 */ /* 0x000fe400080006ff */
[----:B------:R-:W-:Y:S02]  /*09a0*/  USHF.L.U32 UR10, UR10, 0x1, URZ ;  /* 0x000000010a0a7899 */ /* 0x000fe400080006ff */
[----:B------:R-:W-:-:S04]  /*09b0*/  UIADD3 UR12, UPT, UPT, -UR9, 0x100000, URZ ;  /* 0x00100000090c7890 */ /* 0x000fc8000fffe1ff */
[----:B------:R-:W-:Y:S02]  /*09c0*/  USHF.L.U32 UR13, UR12, 0xb, URZ ;  /* 0x0000000b0c0d7899 */ /* 0x000fe400080006ff */
[----:B------:R-:W-:Y:S02]  /*09d0*/  USHF.L.U32 UR12, UR12, 0x1, URZ ;  /* 0x000000010c0c7899 */ /* 0x000fe400080006ff */
[----:B-1----:R-:W-:Y:S01]  /*09e0*/  ULEA UR5, UR5, UR7, 0x18 ;  /* 0x0000000705057291 */ /* 0x002fe2000f8ec0ff */
[----:B------:R-:W1:Y:S11]  /*09f0*/  FENCE.VIEW.ASYNC.S ;  /* 0x00000000000073c6 */ /* 0x000e760000000000 */
[----:B-1----:R2:W1:Y:S01]  /*0a00*/  SYNCS.EXCH.64 URZ, [UR5+0x90], UR10 ;  /* 0x0000900a05ff75b2 */ /* 0x0024620008000100 */
[----:B------:R2:W1:Y:S01]  /*0a10*/  SYNCS.EXCH.64 URZ, [UR5+0xa0], UR12 ;  /* 0x0000a00c05ff75b2 */ /* 0x0004620008000100 */
[----:B------:R2:W1:Y:S01]  /*0a20*/  SYNCS.EXCH.64 URZ, [UR5+0x98], UR10 ;  /* 0x0000980a05ff75b2 */ /* 0x0004620008000100 */
[----:B------:R2:W1:Y:S02]  /*0a30*/  SYNCS.EXCH.64 URZ, [UR5+0xa8], UR12 ;  /* 0x0000a80c05ff75b2 */ /* 0x0004640008000100 */
[----:B--2---:R-:W-:Y:S01]  /*0a40*/  NOP ;  /* 0x0000000000007918 */ /* 0x004fe20000000000 */
.L_x_12:
        /* <DEDUP_REMOVED lines=22> */
[----:B------:R2:W1:Y:S01]  /*0bb0*/  SYNCS.EXCH.64 URZ, [UR7+0xe0], UR4 ;  /* 0x0000e00407ff75b2 */ /* 0x0004620008000100 */
[----:B------:R2:W1:Y:S01]  /*0bc0*/  SYNCS.EXCH.64 URZ, [UR7+0xc8], UR10 ;  /* 0x0000c80a07ff75b2 */ /* 0x0004620008000100 */
[----:B------:R2:W1:Y:S02]  /*0bd0*/  SYNCS.EXCH.64 URZ, [UR7+0xe8], UR4 ;  /* 0x0000e80407ff75b2 */ /* 0x0004640008000100 */
[----:B--2---:R-:W-:Y:S01]  /*0be0*/  NOP ;  /* 0x0000000000007918 */ /* 0x004fe20000000000 */
.L_x_13:
        /* <DEDUP_REMOVED lines=18> */
.L_x_14:
[----:B-1----:R-:W1:Y:S01]  /*0d10*/  S2UR UR5, SR_CTAID.X ;  /* 0x00000000000579c3 */ /* 0x002e620000002500 */
[----:B------:R-:W-:-:S05]  /*0d20*/  CS2R.32 R87, SR_CgaSize ;  /* 0x0000000000577805 */ /* 0x000fca0000008a00 */
[----:B------:R-:W-:-:S05]  /*0d30*/  IMAD R87, R87, -0xa0, RZ ;  /* 0xffffff6057577824 */ /* 0x000fca00078e02ff */
[----:B------:R-:W-:-:S14]  /*0d40*/  R2UR UR9, R87 ;  /* 0x00000000570972ca */ /* 0x000fdc00000e0000 */
[----:B------:R-:W2:Y:S01]  /*0d50*/  LDCU UR9, c[0x0][UR9+0x2b0] ;  /* 0x00005600090977ac */ /* 0x000ea20008000800 */
[----:B------:R-:W-:Y:S01]  /*0d60*/  NOP ;  /* 0x0000000000007918 */ /* 0x000fe20000000000 */
[----:B------:R-:W-:-:S05]  /*0d70*/  CS2R.32 R87, SR_CgaSize ;  /* 0x0000000000577805 */ /* 0x000fca0000008a00 */
[----:B------:R-:W-:-:S05]  /*0d80*/  IMAD R87, R87, -0xa0, RZ ;  /* 0xffffff6057577824 */ /* 0x000fca00078e02ff */
[----:B------:R-:W-:-:S14]  /*0d90*/  R2UR UR7, R87 ;  /* 0x00000000570772ca */ /* 0x000fdc00000e0000 */
[----:B------:R-:W3:Y:S01]  /*0da0*/  LDCU UR7, c[0x0][UR7+0x2b4] ;  /* 0x00005680070777ac */ /* 0x000ee20008000800 */
[----:B------:R-:W4:Y:S08]  /*0db0*/  S2UR UR4, SR_CTAID.Y ;  /* 0x00000000000479c3 */ /* 0x000f300000002600 */
[----:B------:R-:W3:Y:S01]  /*0dc0*/  LDC R10, c[0x0][0xb24] ;  /* 0x0002c900ff0a7b82 */ /* 0x000ee20000000800 */
[----:B-1----:R-:W-:-:S02]  /*0dd0*/  I2FP.F32.U32 R87, UR5 ;  /* 0x0000000500577c45 */ /* 0x002fc40008201000 */
[----:B------:R-:W-:-:S05]  /*0de0*/  CS2R.32 R3, SR_CgaSize ;  /* 0x0000000000037805 */ /* 0x000fca0000008a00 */
[----:B------:R-:W-:-:S06]  /*0df0*/  IMAD R3, R3, -0xa0, RZ ;  /* 0xffffff6003037824 */ /* 0x000fcc00078e02ff */
[----:B------:R-:W1:Y:S01]  /*0e00*/  LDC R3, c[0x0][R3+0x2a0] ;  /* 0x0000a80003037b82 */ /* 0x000e620000000800 */
[----:B------:R-:W-:Y:S01]  /*0e10*/  MOV R15, UR5 ;  /* 0x00000005000f7c02 */ /* 0x000fe20008000f00 */
[----:B--2---:R-:W-:Y:S01]  /*0e20*/  FMUL R87, R87, UR9 ;  /* 0x0000000957577c20 */ /* 0x004fe20008400000 */
[----:B----4-:R-:W-:Y:S02]  /*0e30*/  I2FP.F32.U32 R86, UR4 ;  /* 0x0000000400567c45 */ /* 0x010fe40008201000 */
[----:B------:R-:W-:-:S05]  /*0e40*/  CS2R.32 R2, SR_CgaSize ;  /* 0x0000000000027805 */ /* 0x000fca0000008a00 */
[----:B------:R-:W-:-:S06]  /*0e50*/  IMAD R2, R2, -0xa0, RZ ;  /* 0xffffff6002027824 */ /* 0x000fcc00078e02ff */
[----:B------:R-:W2:Y:S01]  /*0e60*/  LDC R2, c[0x0][R2+0x2a4] ;  /* 0x0000a90002027b82 */ /* 0x000ea20000000800 */
[----:B------:R-:W-:Y:S01]  /*0e70*/  MOV R14, UR4 ;  /* 0x00000004000e7c02 */ /* 0x000fe20008000f00 */
[----:B------:R-:W4:Y:S01]  /*0e80*/  F2I.U32.TRUNC.NTZ R87, R87 ;  /* 0x0000005700577305 */ /* 0x000f22000020f000 */
[----:B---3--:R-:W-:-:S05]  /*0e90*/  FMUL R86, R86, UR7 ;  /* 0x0000000756567c20 */ /* 0x008fca0008400000 */
[----:B------:R-:W-:Y:S01]  /*0ea0*/  BAR.SYNC.DEFER_BLOCKING 0x0 ;  /* 0x0000000000007b1d */ /* 0x000fe20000010000 */
[----:B------:R-:W-:-:S05]  /*0eb0*/  ISETP.GE.AND P0, PT, R10, 0x1, PT ;  /* 0x000000010a00780c */ /* 0x000fca0003f06270 */
[----:B------:R-:W3:Y:S02]  /*0ec0*/  F2I.U32.TRUNC.NTZ R86, R86 ;  /* 0x0000005600567305 */ /* 0x000ee4000020f000 */
[----:B------:R-:W2:Y:S01]  /*0ed0*/  S2UR UR36, SR_CTAID.Z ;  /* 0x00000000002479c3 */ /* 0x000ea20000002700 */
[----:B----4-:R-:W-:-:S05]  /*0ee0*/  IADD3 R87, PT, PT, -R87, RZ, RZ ;  /* 0x000000ff57577210 */ /* 0x010fca0007ffe1ff */
[----:B-1----:R-:W-:Y:S01]  /*0ef0*/  IMAD R87, R3, R87, UR5 ;  /* 0x0000000503577e24 */ /* 0x002fe2000f8e0257 */
[----:B---3--:R-:W-:-:S05]  /*0f00*/  IADD3 R86, PT, PT, -R86, RZ, RZ ;  /* 0x000000ff56567210 */ /* 0x008fca0007ffe1ff */
[----:B--2---:R-:W-:Y:S01]  /*0f10*/  IMAD R86, R2, R86, UR4 ;  /* 0x0000000402567e24 */ /* 0x004fe2000f8e0256 */
[----:B------:R-:W-:Y:S06]  /*0f20*/  @!P0 BRA `(.L_x_15) ;  /* 0x0000000000b88947 */ /* 0x000fec0003800000 */
[----:B------:R-:W1:Y:S01]  /*0f30*/  LDC.64 R4, c[0x0][0xb18] ;  /* 0x0002c600ff047b82 */ /* 0x000e620000000a00 */
[----:B------:R-:W-:-:S07]  /*0f40*/  ISETP.NE.AND P0, PT, R10, 0x1, PT ;  /* 0x000000010a00780c */ /* 0x000fce0003f05270 */
[----:B------:R-:W2:Y:S08]  /*0f50*/  LDC R9, c[0x0][0xb0c] ;  /* 0x0002c300ff097b82 */ /* 0x000eb00000000800 */
[----:B------:R-:W3:Y:S08]  /*0f60*/  LDC R12, c[0x0][0x370] ;  /* 0x0000dc00ff0c7b82 */ /* 0x000ef00000000800 */
[----:B------:R-:W4:Y:S01]  /*0f70*/  LDC R11, c[0x0][0x374] ;  /* 0x0000dd00ff0b7b82 */ /* 0x000f220000000800 */
[----:B-1----:R-:W-:-:S07]  /*0f80*/  ISETP.NE.AND P1, PT, R4, 0x1, PT ;  /* 0x000000010400780c */ /* 0x002fce0003f25270 */
[----:B------:R-:W3:Y:S01]  /*0f90*/  LDC.64 R6, c[0x0][0xb10] ;  /* 0x0002c400ff067b82 */ /* 0x000ee20000000a00 */
[----:B--2---:R-:W-:-:S07]  /*0fa0*/  ISETP.NE.AND P2, PT, R9, 0x1, PT ;  /* 0x000000010900780c */ /* 0x004fce0003f45270 */
[----:B------:R-:W1:Y:S08]  /*0fb0*/  LDC R8, c[0x0][0xb20] ;  /* 0x0002c800ff087b82 */ /* 0x000e700000000800 */
[----:B------:R-:W2:Y:S01]  /*0fc0*/  LDC.64 R2, c[0x0][0xb28] ;  /* 0x0002ca00ff027b82 */ /* 0x000ea20000000a00 */
[----:B----4-:R-:W-:-:S04]  /*0fd0*/  IMAD.HI.U32 R13, R11, R5, RZ ;  /* 0x000000050b0d7227 */ /* 0x010fc800078e00ff */
[----:B------:R-:W-:-:S04]  /*0fe0*/  IMAD.HI.U32 R5, R14, R5, RZ ;  /* 0x000000050e057227 */ /* 0x000fc800078e00ff */
[----:B---3--:R-:W-:-:S05]  /*0ff0*/  IMAD.HI.U32 R16, R12, R6, RZ ;  /* 0x000000060c107227 */ /* 0x008fca00078e00ff */
[-C--:B------:R-:W-:Y:S01]  /*1000*/  @P2 SHF.R.U32.HI R12, RZ, R7.reuse, R16 ;  /* 0x00000007ff0c2219 */ /* 0x080fe20000011610 */
[----:B------:R-:W-:Y:S01]  /*1010*/  IMAD.HI.U32 R16, R15, R6, RZ ;  /* 0x000000060f107227 */ /* 0x000fe200078e00ff */
[-C--:B-1----:R-:W-:Y:S02]  /*1020*/  @P1 SHF.R.U32.HI R11, RZ, R8.reuse, R13 ;  /* 0x00000008ff0b1219 */ /* 0x082fe4000001160d */
[----:B------:R-:W-:Y:S02]  /*1030*/  SHF.R.U32.HI R5, RZ, R8, R5 ;  /* 0x00000008ff057219 */ /* 0x000fe40000011605 */
[----:B------:R-:W-:Y:S02]  /*1040*/  SHF.R.U32.HI R16, RZ, R7, R16 ;  /* 0x00000007ff107219 */ /* 0x000fe40000011610 */
[----:B------:R-:W-:Y:S01]  /*1050*/  SEL R5, R14, R5, !P1 ;  /* 0x000000050e057207 */ /* 0x000fe20004800000 */
[----:B--2---:R-:W-:Y:S01]  /*1060*/  IMAD.HI.U32 R13, R11, R2, RZ ;  /* 0x000000020b0d7227 */ /* 0x004fe200078e00ff */
[----:B------:R-:W-:-:S03]  /*1070*/  SEL R16, R15, R16, !P2 ;  /* 0x000000100f107207 */ /* 0x000fc60005000000 */
[----:B------:R-:W-:Y:S01]  /*1080*/  IMAD.HI.U32 R6, R12, R2, RZ ;  /* 0x000000020c067227 */ /* 0x000fe200078e00ff */
[----:B------:R-:W-:-:S04]  /*1090*/  @P0 SHF.R.U32.HI R11, RZ, R3, R13 ;  /* 0x00000003ff0b0219 */ /* 0x000fc8000001160d */
[----:B------:R-:W-:Y:S01]  /*10a0*/  @P0 SHF.R.U32.HI R12, RZ, R3, R6 ;  /* 0x00000003ff0c0219 */ /* 0x000fe20000011606 */
[----:B------:R-:W-:-:S04]  /*10b0*/  IMAD R11, R11, R10, RZ ;  /* 0x0000000a0b0b7224 */ /* 0x000fc800078e02ff */
[----:B------:R-:W-:Y:S01]  /*10c0*/  IMAD R6, R12, R10, RZ ;  /* 0x0000000a0c067224 */ /* 0x000fe200078e02ff */
[----:B------:R-:W-:-:S04]  /*10d0*/  ISETP.GE.AND P1, PT, R5, R11, PT ;  /* 0x0000000b0500720c */ /* 0x000fc80003f26270 */
[----:B------:R-:W-:Y:S01]  /*10e0*/  ISETP.GE.OR P1, PT, R16, R6, P1 ;  /* 0x000000061000720c */ /* 0x000fe20000f26670 */
[----:B------:R-:W-:-:S05]  /*10f0*/  IMAD.HI.U32 R6, R5, R2, RZ ;  /* 0x0000000205067227 */ /* 0x000fca00078e00ff */
[----:B------:R-:W-:-:S04]  /*1100*/  SHF.R.U32.HI R6, RZ, R3, R6 ;  /* 0x00000003ff067219 */ /* 0x000fc80000011606 */
[----:B------:R-:W-:-:S03]  /*1110*/  SEL R6, R5, R6, !P0 ;  /* 0x0000000605067207 */ /* 0x000fc60004000000 */
[----:B------:R-:W-:Y:S01]  /*1120*/  @!P1 IMAD.HI.U32 R7, R16, R2, RZ ;  /* 0x0000000210079227 */ /* 0x000fe200078e00ff */
[----:B------:R-:W-:-:S04]  /*1130*/  IADD3 R2, PT, PT, -R6, RZ, RZ ;  /* 0x000000ff06027210 */ /* 0x000fc80007ffe1ff */
[----:B------:R-:W-:Y:S01]  /*1140*/  @!P1 SHF.R.U32.HI R3, RZ, R3, R7 ;  /* 0x00000003ff039219 */ /* 0x000fe20000011607 */
[----:B------:R-:W-:Y:S01]  /*1150*/  IMAD R2, R10, R2, R5 ;  /* 0x000000020a027224 */ /* 0x000fe200078e0205 */
[----:B------:R-:W-:Y:S02]  /*1160*/  IADD3 R7, PT, PT, -R5, RZ, RZ ;  /* 0x000000ff05077210 */ /* 0x000fe40007ffe1ff */
[----:B------:R-:W-:-:S03]  /*1170*/  @!P1 SEL R3, R16, R3, !P0 ;  /* 0x0000000310039207 */ /* 0x000fc60004000000 */
[----:B------:R-:W-:Y:S02]  /*1180*/  IMAD R7, R4, R7, R14 ;  /* 0x0000000704077224 */ /* 0x000fe400078e020e */
[--C-:B------:R-:W-:Y:S02]  /*1190*/  @!P1 IMAD.IADD R6, R6, 0x1, -R3.reuse ;  /* 0x0000000106069824 */ /* 0x100fe400078e0a03 */
[----:B------:R-:W-:Y:S01]  /*11a0*/  @!P1 IMAD R3, R2, R12, R3 ;  /* 0x0000000c02039224 */ /* 0x000fe200078e0203 */
[----:B------:R-:W-:Y:S01]  /*11b0*/  IADD3 R2, PT, PT, -R16, RZ, RZ ;  /* 0x000000ff10027210 */ /* 0x000fe20007ffe1ff */
[----:B------:R-:W-:Y:S02]  /*11c0*/  @!P1 IMAD R5, R6, R10, R16 ;  /* 0x0000000a06059224 */ /* 0x000fe400078e0210 */
[----:B------:R-:W-:Y:S02]  /*11d0*/  @!P1 IMAD.MOV.U32 R16, RZ, RZ, R3 ;  /* 0x000000ffff109224 */ /* 0x000fe400078e0003 */
[----:B------:R-:W-:-:S02]  /*11e0*/  IMAD R2, R9, R2, R15 ;  /* 0x0000000209027224 */ /* 0x000fc400078e020f */
[----:B------:R-:W-:Y:S02]  /*11f0*/  IMAD R14, R5, R4, R7 ;  /* 0x00000004050e7224 */ /* 0x000fe400078e0207 */
[----:B------:R-:W-:Y:S02]  /*1200*/  IMAD R15, R16, R9, R2 ;  /* 0x00000009100f7224 */ /* 0x000fe400078e0202 */
.L_x_15:
[----:B------:R-:W1:Y:S01]  /*1210*/  LDCU UR4, c[0x0][0xb30] ;  /* 0x00016600ff0477ac */ /* 0x000e620008000800 */
[----:B------:R-:W2:Y:S08]  /*1220*/  S2UR UR37, SR_CgaCtaId ;  /* 0x00000000002579c3 */ /* 0x000eb00000008800 */
[----:B------:R-:W3:Y:S01]  /*1230*/  LDC R40, c[0x0][0xb24] ;  /* 0x0002c900ff287b82 */ /* 0x000ee20000000800 */
[----:B-1----:R-:W-:-:S09]  /*1240*/  UISETP.NE.AND UP1, UPT, UR4, 0x1, UPT ;  /* 0x000000010400788c */ /* 0x002fd2000bf25270 */
[----:B--2---:R-:W-:Y:S05]  /*1250*/  BRA.U UP1, `(.L_x_16) ;  /* 0x0000000101407547 */ /* 0x004fea000b800000 */
[----:B------:R-:W1:Y:S08]  /*1260*/  LDC.64 R4, c[0x0][0xb10] ;  /* 0x0002c400ff047b82 */ /* 0x000e700000000a00 */
[----:B------:R-:W2:Y:S08]  /*1270*/  LDC.64 R2, c[0x0][0xb18] ;  /* 0x0002c600ff027b82 */ /* 0x000eb00000000a00 */
[----:B------:R-:W4:Y:S08]  /*1280*/  LDC R6, c[0x0][0xb20] ;  /* 0x0002c800ff067b82 */ /* 0x000f300000000800 */
[----:B------:R-:W3:Y:S01]  /*1290*/  LDC R7, c[0x0][0xb0c] ;  /* 0x0002c300ff077b82 */ /* 0x000ee20000000800 */
[----:B-1----:R-:W-:-:S05]  /*12a0*/  IMAD.HI.U32 R4, R15, R4, RZ ;  /* 0x000000040f047227 */ /* 0x002fca00078e00ff */
[----:B------:R-:W-:Y:S01]  /*12b0*/  SHF.R.U32.HI R4, RZ, R5, R4 ;  /* 0x00000005ff047219 */ /* 0x000fe20000011604 */
[----:B--2---:R-:W-:Y:S01]  /*12c0*/  IMAD.HI.U32 R3, R14, R3, RZ ;  /* 0x000000030e037227 */ /* 0x004fe200078e00ff */
[----:B------:R-:W-:-:S04]  /*12d0*/  ISETP.NE.AND P0, PT, R2, 0x1, PT ;  /* 0x000000010200780c */ /* 0x000fc80003f05270 */
[----:B----4-:R-:W-:-:S04]  /*12e0*/  SHF.R.U32.HI R3, RZ, R6, R3 ;  /* 0x00000006ff037219 */ /* 0x010fc80000011603 */
[----:B------:R-:W-:Y:S02]  /*12f0*/  SEL R3, R14, R3, !P0 ;  /* 0x000000030e037207 */ /* 0x000fe40004000000 */
[----:B---3--:R-:W-:-:S04]  /*1300*/  ISETP.NE.AND P1, PT, R7, 0x1, PT ;  /* 0x000000010700780c */ /* 0x008fc80003f25270 */
[----:B------:R-:W-:-:S05]  /*1310*/  SEL R4, R15, R4, !P1 ;  /* 0x000000040f047207 */ /* 0x000fca0004800000 */
[----:B------:R-:W-:Y:S02]  /*1320*/  IMAD.IADD R5, R3, 0x1, -R4 ;  /* 0x0000000103057824 */ /* 0x000fe400078e0a04 */
[----:B------:R-:W-:Y:S02]  /*1330*/  IMAD.IADD R3, R4, 0x1, -R3 ;  /* 0x0000000104037824 */ /* 0x000fe400078e0a03 */
[----:B------:R-:W-:Y:S02]  /*1340*/  IMAD R15, R5, R7, R15 ;  /* 0x00000007050f7224 */ /* 0x000fe400078e020f */
[----:B------:R-:W-:-:S07]  /*1350*/  IMAD R14, R3, R2, R14 ;  /* 0x00000002030e7224 */ /* 0x000fce00078e020e */
.L_x_16:
[----:B------:R-:W-:Y:S01]  /*1360*/  BAR.SYNC.DEFER_BLOCKING 0x0 ;  /* 0x0000000000007b1d */ /* 0x000fe20000010000 */
[----:B------:R-:W-:Y:S01]  /*1370*/  UISETP.NE.AND UP1, UPT, UR8, 0x2, UPT ;  /* 0x000000020800788c */ /* 0x000fe2000bf25270 */
[----:B------:R-:W-:Y:S02]  /*1380*/  ISETP.NE.OR P5, PT, R0, 0x2, !P5 ;  /* 0x000000020000780c */ /* 0x000fe40006fa5670 */
[----:B------:R-:W-:-:S06]  /*1390*/  LOP3.LUT R2, R93, 0x1f, RZ, 0xc0, !PT ;  /* 0x0000001f5d027812 */ /* 0x000fcc00078ec0ff */
[----:B------:R-:W-:Y:S05]  /*13a0*/  BRA.U UP1, `(.L_x_17) ;  /* 0x0000001101807547 */ /* 0x000fea000b800000 */
[----:B------:R-:W1:Y:S01]  /*13b0*/  LDCU UR13, c[0x0][0x38c] ;  /* 0x00007180ff0d77ac */ /* 0x000e620008000800 */
[----:B------:R-:W2:Y:S01]  /*13c0*/  LDC R8, c[0x0][0x370] ;  /* 0x0000dc00ff087b82 */ /* 0x000ea20000000800 */
[----:B------:R-:W-:Y:S01]  /*13d0*/  PLOP3.LUT P1, PT, PT, PT, UP2, 0x80, 0x8 ;  /* 0x000000000008781c */ /* 0x000fe20003f2f028 */
[----:B------:R-:W-:Y:S01]  /*13e0*/  IMAD.MOV.U32 R17, RZ, RZ, 0x1 ;  /* 0x00000001ff117424 */ /* 0x000fe200078e00ff */
[----:B------:R-:W-:Y:S01]  /*13f0*/  ISETP.EQ.OR P4, PT, R2, RZ, P5 ;  /* 0x000000ff0200720c */ /* 0x000fe20002f82670 */
[----:B------:R-:W-:Y:S01]  /*1400*/  IMAD.MOV.U32 R16, RZ, RZ, RZ ;  /* 0x000000ffff107224 */ /* 0x000fe200078e00ff */
[----:B------:R-:W-:Y:S02]  /*1410*/  PLOP3.LUT P1, PT, P1, PT, PT, 0x8, 0x80 ;  /* 0x000000000080781c */ /* 0x000fe40000f2e170 */
[----:B------:R-:W-:Y:S01]  /*1420*/  CS2R R12, SRZ ;  /* 0x00000000000c7805 */ /* 0x000fe2000001ff00 */
[----:B------:R-:W-:Y:S01]  /*1430*/  IMAD.MOV.U32 R11, RZ, RZ, 0x1 ;  /* 0x00000001ff0b7424 */ /* 0x000fe200078e00ff */
[----:B------:R-:W4:Y:S01]  /*1440*/  LDC R0, c[0x0][0x374] ;  /* 0x0000dd00ff007b82 */ /* 0x000f220000000800 */
[----:B------:R-:W2:Y:S01]  /*1450*/  LDCU.64 UR22, c[0x0][0x348] ;  /* 0x00006900ff1677ac */ /* 0x000ea20008000a00 */
[----:B------:R-:W-:Y:S01]  /*1460*/  UMOV UR6, URZ ;  /* 0x000000ff00067c82 */ /* 0x000fe20008000000 */
[----:B-1----:R-:W-:-:S04]  /*1470*/  UIADD3 UR5, UPT, UPT, UR13, 0x1f, URZ ;  /* 0x0000001f0d057890 */ /* 0x002fc8000fffe0ff */
[----:B------:R-:W-:-:S04]  /*1480*/  USHF.R.S32.HI UR4, URZ, 0x1f, UR5 ;  /* 0x0000001fff047899 */ /* 0x000fc80008011405 */
[----:B------:R-:W-:-:S04]  /*1490*/  ULEA.HI UR4, UR4, UR5, URZ, 0x5 ;  /* 0x0000000504047291 */ /* 0x000fc8000f8f28ff */
[----:B------:R-:W-:Y:S02]  /*14a0*/  USHF.R.S32.HI UR15, URZ, 0x5, UR4 ;  /* 0x00000005ff0f7899 */ /* 0x000fe40008011404 */
[----:B------:R-:W-:Y:S02]  /*14b0*/  UIADD3 UR4, UPT, UPT, UR13, -0x1, URZ ;  /* 0xffffffff0d047890 */ /* 0x000fe4000fffe0ff */
[----:B------:R-:W-:Y:S02]  /*14c0*/  UISETP.LT.U32.AND UP0, UPT, UR15, 0x5, UPT ;  /* 0x000000050f00788c */ /* 0x000fe4000bf01070 */
[----:B------:R-:W-:Y:S02]  /*14d0*/  UISETP.GE.U32.AND UP1, UPT, UR4, -0x3f, UPT ;  /* 0xffffffc10400788c */ /* 0x000fe4000bf26070 */
[----:B------:R-:W-:Y:S02]  /*14e0*/  USEL UR14, UR15, 0x5, UP0 ;  /* 0x000000050f0e7887 */ /* 0x000fe40008000000 */
[----:B------:R-:W-:-:S02]  /*14f0*/  UIADD3 UR13, UPT, UPT, UR13, 0x3e, URZ ;  /* 0x0000003e0d0d7890 */ /* 0x000fc4000fffe0ff */
[----:B------:R-:W-:Y:S02]  /*1500*/  UIADD3 UR5, UPT, UPT, UR14, -0x1, URZ ;  /* 0xffffffff0e057890 */ /* 0x000fe4000fffe0ff */
[----:B------:R-:W-:-:S03]  /*1510*/  UIADD3 UR7, UPT, UPT, UR15, -UR14, URZ ;  /* 0x8000000e0f077290 */ /* 0x000fc6000fffe0ff */
[----:B------:R-:W-:-:S04]  /*1520*/  @UP1 UIADD3 UR5, UPT, UPT, UR14, URZ, URZ ;  /* 0x000000ff0e051290 */ /* 0x000fc8000fffe0ff */
[----:B--2---:R-:W-:-:S12]  /*1530*/  UIADD3 UR5, UPT, UPT, UR5, 0x1, URZ ;  /* 0x0000000105057890 */ /* 0x004fd8000fffe0ff */
.L_x_35:
[----:B------:R-:W-:Y:S01]  /*1540*/  UISETP.NE.AND UP0, UPT, UR37, URZ, UPT ;  /* 0x000000ff2500728c */ /* 0x000fe2000bf05270 */
[----:B------:R-:W1:Y:S08]  /*1550*/  S2UR UR37, SR_CgaCtaId ;  /* 0x00000000002579c3 */ /* 0x000e700000008800 */
[----:B------:R-:W-:Y:S05]  /*1560*/  BRA.U UP0, `(.L_x_18) ;  /* 0x0000000100347547 */ /* 0x000fea000b800000 */
[----:B------:R-:W2:Y:S01]  /*1570*/  S2R R2, SR_CgaCtaId ;  /* 0x0000000000027919 */ /* 0x000ea20000008800 */
[----:B------:R-:W-:-:S04]  /*1580*/  MOV R3, 0x400 ;  /* 0x0000040000037802 */ /* 0x000fc80000000f00 */
[----:B--2---:R-:W-:Y:S02]  /*1590*/  LEA R2, R2, R3, 0x18 ;  /* 0x0000000302027211 */ /* 0x004fe400078ec0ff */
[----:B------:R-:W-:-:S03]  /*15a0*/  SHF.L.U32 R3, R11, 0x1f, RZ ;  /* 0x0000001f0b037819 */ /* 0x000fc600000006ff */
[----:B------:R-:W-:-:S04]  /*15b0*/  IMAD R2, R12, 0x8, R2 ;  /* 0x000000080c027824 */ /* 0x000fc800078e0202 */
[----:B------:R-:W2:Y:S02]  /*15c0*/  SYNCS.PHASECHK.TRANS64.TRYWAIT P0, [R2+URZ+0x100], R3 ;  /* 0x00010003020075a7 */ /* 0x000ea400080011ff */
[----:B--2---:R-:W-:Y:S05]  /*15d0*/  @!P0 BRA `(.L_x_19) ;  /* 0x0000005c00988947 */ /* 0x004fea0003800000 */
.L_x_116:
[----:B------:R-:W-:Y:S01]  /*15e0*/  VIADD R12, R12, 0x1 ;  /* 0x000000010c0c7836 */ /* 0x000fe20000000000 */
[----:B------:R2:W-:Y:S04]  /*15f0*/  SYNCS.ARRIVE.TRANS64.A1T0 RZ, [R2+URZ+0xf0], RZ ;  /* 0x0000f0ff02ff79a7 */ /* 0x0005e800081000ff */
[----:B------:R-:W-:-:S04]  /*1600*/  ISETP.NE.AND P0, PT, R12, 0x2, PT ;  /* 0x000000020c00780c */ /* 0x000fc80003f05270 */
[----:B------:R-:W-:Y:S02]  /*1610*/  SEL R12, R12, RZ, P0 ;  /* 0x000000ff0c0c7207 */ /* 0x000fe40000000000 */
[----:B--2---:R-:W-:-:S04]  /*1620*/  SEL R2, RZ, 0x1, P0 ;  /* 0x00000001ff027807 */ /* 0x004fc80000000000 */
[----:B------:R-:W-:-:S07]  /*1630*/  LOP3.LUT R11, R11, R2, RZ, 0x3c, !PT ;  /* 0x000000020b0b7212 */ /* 0x000fce00078e3cff */
.L_x_18:
[----:B------:R-:W-:Y:S01]  /*1640*/  UMOV UR4, 0x400 ;  /* 0x0000040000047882 */ /* 0x000fe20000000000 */
[----:B------:R-:W-:Y:S01]  /*1650*/  SHF.L.U32 R2, R17, 0x1f, RZ ;  /* 0x0000001f11027819 */ /* 0x000fe200000006ff */
[----:B-1----:R-:W-:Y:S01]  /*1660*/  ULEA UR4, UR37, UR4, 0x18 ;  /* 0x0000000425047291 */ /* 0x002fe2000f8ec0ff */
[----:B------:R-:W-:Y:S01]  /*1670*/  R2UR UR35, R15 ;  /* 0x000000000f2372ca */ /* 0x000fe200000e0000 */
[----:B------:R-:W-:Y:S01]  /*1680*/  UISETP.GE.U32.AND UP0, UPT, UR13, 0x3f, UPT ;  /* 0x0000003f0d00788c */ /* 0x000fe2000bf06070 */
[----:B------:R-:W-:Y:S01]  /*1690*/  R2UR UR11, R14 ;  /* 0x000000000e0b72ca */ /* 0x000fe200000e0000 */
[----:B------:R-:W-:Y:S01]  /*16a0*/  ULEA UR8, UR6, UR4, 0x3 ;  /* 0x0000000406087291 */ /* 0x000fe2000f8e18ff */
[----:B------:R-:W-:-:S08]  /*16b0*/  UMOV UR24, URZ ;  /* 0x000000ff00187c82 */ /* 0x000fd00008000000 */
[----:B------:R1:W2:Y:S01]  /*16c0*/  SYNCS.PHASECHK.TRANS64.TRYWAIT P0, [UR8+0x28], R2 ;  /* 0x00002802ff0075a7 */ /* 0x0002a20008001108 */
[----:B------:R-:W-:Y:S02]  /*16d0*/  USHF.L.U32 UR35, UR35, 0x7, URZ ;  /* 0x0000000723237899 */ /* 0x000fe400080006ff */
[----:B------:R-:W-:Y:S01]  /*16e0*/  USHF.L.U32 UR11, UR11, 0x6, URZ ;  /* 0x000000060b0b7899 */ /* 0x000fe200080006ff */
[----:B------:R-:W-:Y:S11]  /*16f0*/  BRA.U !UP0, `(.L_x_20) ;  /* 0x0000000108a87547 */ /* 0x000ff6000b800000 */
[----:B------:R-:W-:Y:S01]  /*1700*/  UMOV UR16, URZ ;  /* 0x000000ff00107c82 */ /* 0x000fe20008000000 */
[----:B------:R-:W-:-:S05]  /*1710*/  UMOV UR17, UR6 ;  /* 0x0000000600117c82 */ /* 0x000fca0008000000 */
.L_x_25:
[----:B-1----:R-:W-:Y:S01]  /*1720*/  ULEA UR33, UR17, UR4, 0x3 ;  /* 0x0000000411217291 */ /* 0x002fe2000f8e18ff */
[----:B--2---:R-:W-:Y:S01]  /*1730*/  @!P5 MOV R3, 0x3000 ;  /* 0x000030000003d802 */ /* 0x004fe20000000f00 */
[----:B--2---:R-:W-:Y:S10]  /*1740*/  @P0 BRA `(.L_x_21) ;  /* 0x00000000000c0947 */ /* 0x004ff40003800000 */
[----:B------:R-:W-:-:S04]  /*1750*/  SHF.L.U32 R4, R17, 0x1f, RZ ;  /* 0x0000001f11047819 */ /* 0x000fc800000006ff */
[----:B------:R-:W2:Y:S02]  /*1760*/  SYNCS.PHASECHK.TRANS64.TRYWAIT P0, [UR33+0x28], R4 ;  /* 0x00002804ff0075a7 */ /* 0x000ea40008001121 */
[----:B--2---:R-:W-:Y:S05]  /*1770*/  @!P0 BRA `(.L_x_22) ;  /* 0x0000005c00448947 */ /* 0x004fea0003800000 */
.L_x_21:
[----:B------:R2:W-:Y:S01]  /*1780*/  @!P5 SYNCS.ARRIVE.TRANS64 RZ, [UR33], R3 ;  /* 0x00000003ffffd9a7 */ /* 0x0005e20008000021 */
[----:B------:R-:W-:Y:S04]  /*1790*/  BSSY.RECONVERGENT B0, `(.L_x_23) ;  /* 0x0000003000007945 */ /* 0x000fe80003800200 */
[----:B------:R-:W-:Y:S05]  /*17a0*/  @P4 BRA `(.L_x_24) ;  /* 0x0000000000044947 */ /* 0x000fea0003800000 */
[----:B------:R-:W-:Y:S05]  /*17b0*/  BPT.TRAP 0x1 ;  /* 0x000000040000795c */ /* 0x000fea0000300000 */
.L_x_24:
[----:B------:R-:W-:Y:S05]  /*17c0*/  BSYNC.RECONVERGENT B0 ;  /* 0x0000000000007941 */ /* 0x000fea0003800200 */
.L_x_23:
[----:B------:R-:W-:Y:S02]  /*17d0*/  UIADD3 UR6, UPT, UPT, UR17, 0x1, URZ ;  /* 0x0000000111067890 */ /* 0x000fe4000fffe0ff */
[----:B------:R-:W-:Y:S02]  /*17e0*/  ULEA UR32, UR17, UR4, 0xd ;  /* 0x0000000411207291 */ /* 0x000fe4000f8e68ff */
[----:B------:R-:W-:Y:S02]  /*17f0*/  UISETP.NE.AND UP0, UPT, UR6, 0x5, UPT ;  /* 0x000000050600788c */ /* 0x000fe4000bf05270 */
[----:B------:R-:W-:Y:S02]  /*1800*/  UIADD3 UR26, UP1, UPT, UR22, 0x80, URZ ;  /* 0x00000080161a7890 */ /* 0x000fe4000ff3e0ff */
[----:B------:R-:W-:Y:S02]  /*1810*/  USEL UR9, URZ, 0x1, UP0 ;  /* 0x00000001ff097887 */ /* 0x000fe40008000000 */
[----:B------:R-:W-:-:S02]  /*1820*/  USEL UR6, UR6, URZ, UP0 ;  /* 0x000000ff06067287 */ /* 0x000fc40008000000 */
[----:B------:R-:W-:Y:S02]  /*1830*/  UIADD3 UR20, UP0, UPT, UR22, 0x180, URZ ;  /* 0x0000018016147890 */ /* 0x000fe4000ff1e0ff */
[----:B------:R-:W-:Y:S01]  /*1840*/  ULEA UR8, UR6, UR4, 0x3 ;  /* 0x0000000406087291 */ /* 0x000fe2000f8e18ff */
[----:B------:R-:W-:Y:S01]  /*1850*/  LOP3.LUT R17, R17, UR9, RZ, 0x3c, !PT ;  /* 0x0000000911117c12 */ /* 0x000fe2000f8e3cff */
[----:B------:R-:W-:Y:S02]  /*1860*/  USHF.L.U32 UR34, UR16, 0x5, URZ ;  /* 0x0000000510227899 */ /* 0x000fe400080006ff */
[----:B------:R-:W-:Y:S01]  /*1870*/  UIADD3.X UR27, UPT, UPT, URZ, UR23, URZ, UP1, !UPT ;  /* 0x00000017ff1b7290 */ /* 0x000fe20008ffe4ff */
[----:B-1----:R-:W-:Y:S01]  /*1880*/  SHF.L.U32 R2, R17, 0x1f, RZ ;  /* 0x0000001f11027819 */ /* 0x002fe200000006ff */
[----:B------:R-:W-:Y:S02]  /*1890*/  UIADD3 UR32, UPT, UPT, UR32, 0x6400, URZ ;  /* 0x0000640020207890 */ /* 0x000fe4000fffe0ff */
[----:B------:R-:W-:Y:S01]  /*18a0*/  UIADD3.X UR21, UPT, UPT, URZ, UR23, URZ, UP0, !UPT ;  /* 0x00000017ff157290 */ /* 0x000fe200087fe4ff */
[----:B------:R1:W1:Y:S01]  /*18b0*/  SYNCS.PHASECHK.TRANS64.TRYWAIT P0, [UR8+0x28], R2 ;  /* 0x00002802ff0075a7 */ /* 0x0002620008001108 */
[----:B------:R-:W-:Y:S01]  /*18c0*/  ULEA UR8, UR17, UR4, 0xc ;  /* 0x0000000411087291 */ /* 0x000fe2000f8e60ff */
[----:B------:R-:W-:Y:S01]  /*18d0*/  UMOV UR18, 0x0 ;  /* 0x0000000000127882 */ /* 0x000fe20000000000 */
[----:B------:R-:W-:-:S02]  /*18e0*/  UMOV UR19, 0x10000000 ;  /* 0x1000000000137882 */ /* 0x000fc40000000000 */
[----:B------:R-:W-:Y:S01]  /*18f0*/  UIADD3 UR8, UPT, UPT, UR8, 0x10400, URZ ;  /* 0x0001040008087890 */ /* 0x000fe2000fffe0ff */
[----:B------:R1:W-:Y:S01]  /*1900*/  UTMALDG.3D [UR32], [UR26], desc[UR18] ;  /* 0x000012201a0075b4 */ /* 0x0003e20008011000 */
[----:B------:R-:W-:Y:S01]  /*1910*/  UMOV UR12, UR36 ;  /* 0x00000024000c7c82 */ /* 0x000fe20008000000 */
[----:B------:R-:W-:Y:S01]  /*1920*/  UMOV UR9, UR33 ;  /* 0x0000002100097c82 */ /* 0x000fe20008000000 */
[----:B------:R-:W-:Y:S01]  /*1930*/  UMOV UR10, UR34 ;  /* 0x00000022000a7c82 */ /* 0x000fe20008000000 */
[----:B------:R-:W-:Y:S01]  /*1940*/  UIADD3 UR16, UPT, UPT, UR16, 0x1, URZ ;  /* 0x0000000110107890 */ /* 0x000fe2000fffe0ff */
[----:B------:R-:W-:Y:S01]  /*1950*/  UMOV UR24, UR5 ;  /* 0x0000000500187c82 */ /* 0x000fe20008000000 */
[----:B------:R-:W-:Y:S02]  /*1960*/  UMOV UR17, UR6 ;  /* 0x0000000600117c82 */ /* 0x000fe40008000000 */
[----:B------:R1:W-:Y:S01]  /*1970*/  UTMALDG.3D [UR8], [UR20], desc[UR18] ;  /* 0x00001208140075b4 */ /* 0x0003e20008011000 */
[----:B------:R-:W-:-:S09]  /*1980*/  UISETP.NE.AND UP0, UPT, UR16, UR5, UPT ;  /* 0x000000051000728c */ /* 0x000fd2000bf05270 */
[----:B------:R-:W-:Y:S05]  /*1990*/  BRA.U UP0, `(.L_x_25) ;  /* 0xfffffffd00607547 */ /* 0x000fea000b83ffff */
.L_x_20:
[----:B-1----:R-:W-:Y:S01]  /*19a0*/  ULEA UR8, UR6, UR4, 0x3 ;  /* 0x0000000406087291 */ /* 0x002fe2000f8e18ff */
[----:B------:R-:W-:Y:S01]  /*19b0*/  SHF.L.U32 R2, R17, 0x1f, RZ ;  /* 0x0000001f11027819 */ /* 0x000fe200000006ff */
[----:B------:R-:W-:Y:S01]  /*19c0*/  @!P1 SYNCS.ARRIVE.TRANS64.A1T0 RZ, [UR4+0x88], RZ ;  /* 0x000088ffffff99a7 */ /* 0x000fe20008100004 */
[----:B------:R-:W-:-:S06]  /*19d0*/  UISETP.GT.AND UP0, UPT, UR15, UR14, UPT ;  /* 0x0000000e0f00728c */ /* 0x000fcc000bf04270 */
[----:B--2---:R1:W2:Y:S03]  /*19e0*/  SYNCS.PHASECHK.TRANS64.TRYWAIT P0, [UR8+0x28], R2 ;  /* 0x00002802ff0075a7 */ /* 0x0042a60008001108 */
[----:B------:R-:W-:Y:S05]  /*19f0*/  BRA.U !UP0, `(.L_x_26) ;  /* 0x0000000108ac7547 */ /* 0x000fea000b800000 */
[----:B------:R-:W-:Y:S01]  /*1a00*/  UIADD3 UR21, UPT, UPT, UR7, UR24, URZ ;  /* 0x0000001807157290 */ /* 0x000fe2000fffe0ff */
[----:B------:R-:W-:-:S11]  /*1a10*/  UMOV UR25, UR6 ;  /* 0x0000000600197c82 */ /* 0x000fd60008000000 */
.L_x_31:
[----:B-1----:R-:W-:Y:S01]  /*1a20*/  ULEA UR17, UR25, UR4, 0x3 ;  /* 0x0000000419117291 */ /* 0x002fe2000f8e18ff */
[----:B--2---:R-:W-:Y:S01]  /*1a30*/  @!P5 MOV R3, 0x3000 ;  /* 0x000030000003d802 */ /* 0x004fe20000000f00 */
[----:B--2---:R-:W-:Y:S10]  /*1a40*/  @P0 BRA `(.L_x_27) ;  /* 0x00000000000c0947 */ /* 0x004ff40003800000 */
[----:B------:R-:W-:-:S04]  /*1a50*/  SHF.L.U32 R4, R17, 0x1f, RZ ;  /* 0x0000001f11047819 */ /* 0x000fc800000006ff */
[----:B------:R-:W2:Y:S02]  /*1a60*/  SYNCS.PHASECHK.TRANS64.TRYWAIT P0, [UR17+0x28], R4 ;  /* 0x00002804ff0075a7 */ /* 0x000ea40008001111 */
[----:B--2---:R-:W-:Y:S05]  /*1a70*/  @!P0 BRA `(.L_x_28) ;  /* 0x00000058009c8947 */ /* 0x004fea0003800000 */
.L_x_27:
[----:B------:R2:W-:Y:S01]  /*1a80*/  @!P5 SYNCS.ARRIVE.TRANS64 RZ, [UR17], R3 ;  /* 0x00000003ffffd9a7 */ /* 0x0005e20008000011 */
[----:B------:R-:W-:Y:S04]  /*1a90*/  BSSY.RECONVERGENT B0, `(.L_x_29) ;  /* 0x0000003000007945 */ /* 0x000fe80003800200 */
[----:B------:R-:W-:Y:S05]  /*1aa0*/  @P4 BRA `(.L_x_30) ;  /* 0x0000000000044947 */ /* 0x000fea0003800000 */
[----:B------:R-:W-:Y:S05]  /*1ab0*/  BPT.TRAP 0x1 ;  /* 0x000000040000795c */ /* 0x000fea0000300000 */
.L_x_30:
[----:B------:R-:W-:Y:S05]  /*1ac0*/  BSYNC.RECONVERGENT B0 ;  /* 0x0000000000007941 */ /* 0x000fea0003800200 */
.L_x_29:
        /* <DEDUP_REMOVED lines=10> */
[----:B------:R-:W-:Y:S01]  /*1b70*/  UIADD3 UR16, UPT, UPT, UR16, 0x6400, URZ ;  /* 0x0000640010107890 */ /* 0x000fe2000fffe0ff */
[----:B-1----:R-:W-:Y:S01]  /*1b80*/  SHF.L.U32 R2, R17, 0x1f, RZ ;  /* 0x0000001f11027819 */ /* 0x002fe200000006ff */
[----:B------:R-:W-:Y:S02]  /*1b90*/  UIADD3.X UR31, UPT, UPT, URZ, UR23, URZ, UP1, !UPT ;  /* 0x00000017ff1f7290 */ /* 0x000fe40008ffe4ff */
[----:B------:R-:W-:Y:S01]  /*1ba0*/  UIADD3.X UR29, UPT, UPT, URZ, UR23, URZ, UP0, !UPT ;  /* 0x00000017ff1d7290 */ /* 0x000fe200087fe4ff */
[----:B------:R1:W1:Y:S01]  /*1bb0*/  SYNCS.PHASECHK.TRANS64.TRYWAIT P0, [UR8+0x28], R2 ;  /* 0x00002802ff0075a7 */ /* 0x0002620008001108 */
[----:B------:R-:W-:Y:S01]  /*1bc0*/  ULEA UR8, UR25, UR4, 0xc ;  /* 0x0000000419087291 */ /* 0x000fe2000f8e60ff */
[----:B------:R-:W-:Y:S01]  /*1bd0*/  UMOV UR26, 0x0 ;  /* 0x00000000001a7882 */ /* 0x000fe20000000000 */
[----:B------:R-:W-:-:S02]  /*1be0*/  UMOV UR27, 0x10000000 ;  /* 0x10000000001b7882 */ /* 0x000fc40000000000 */
[----:B------:R-:W-:Y:S01]  /*1bf0*/  UIADD3 UR8, UPT, UPT, UR8, 0x10400, URZ ;  /* 0x0001040008087890 */ /* 0x000fe2000fffe0ff */
[----:B------:R-:W-:Y:S01]  /*1c00*/  UMOV UR19, UR35 ;  /* 0x0000002300137c82 */ /* 0x000fe20008000000 */
[----:B------:R-:W-:Y:S01]  /*1c10*/  UMOV UR20, UR36 ;  /* 0x0000002400147c82 */ /* 0x000fe20008000000 */
[----:B------:R-:W-:Y:S01]  /*1c20*/  UMOV UR12, UR36 ;  /* 0x00000024000c7c82 */ /* 0x000fe20008000000 */
[----:B------:R-:W-:Y:S01]  /*1c30*/  UMOV UR9, UR17 ;  /* 0x0000001100097c82 */ /* 0x000fe20008000000 */
[----:B------:R-:W-:Y:S01]  /*1c40*/  UMOV UR10, UR18 ;  /* 0x00000012000a7c82 */ /* 0x000fe20008000000 */
[----:B------:R1:W-:Y:S01]  /*1c50*/  UTMALDG.3D [UR16], [UR30], desc[UR26] ;  /* 0x00001a101e0075b4 */ /* 0x0003e20008011000 */
[----:B------:R-:W-:Y:S01]  /*1c60*/  UIADD3 UR24, UPT, UPT, UR24, 0x1, URZ ;  /* 0x0000000118187890 */ /* 0x000fe2000fffe0ff */
[----:B------:R-:W-:-:S03]  /*1c70*/  UMOV UR25, UR6 ;  /* 0x0000000600197c82 */ /* 0x000fc60008000000 */
[----:B------:R-:W-:Y:S01]  /*1c80*/  UISETP.NE.AND UP0, UPT, UR24, UR21, UPT ;  /* 0x000000151800728c */ /* 0x000fe2000bf05270 */
[----:B------:R1:W-:Y:S08]  /*1c90*/  UTMALDG.3D [UR8], [UR28], desc[UR26] ;  /* 0x00001a081c0075b4 */ /* 0x0003f00008011000 */
[----:B------:R-:W-:Y:S05]  /*1ca0*/  BRA.U UP0, `(.L_x_31) ;  /* 0xfffffffd005c7547 */ /* 0x000fea000b83ffff */
.L_x_26:
[C---:B-1----:R-:W-:Y:S01]  /*1cb0*/  LEA R2, R16.reuse, UR4, 0x3 ;  /* 0x0000000410027c11 */ /* 0x042fe2000f8e18ff */
[----:B------:R-:W-:Y:S01]  /*1cc0*/  NOP ;  /* 0x0000000000007918 */ /* 0x000fe20000000000 */
[----:B--2---:R-:W-:Y:S02]  /*1cd0*/  SHF.L.U32 R3, R13, 0x1f, RZ ;  /* 0x0000001f0d037819 */ /* 0x004fe400000006ff */
[----:B------:R-:W-:Y:S02]  /*1ce0*/  LEA R4, R16, UR4, 0x4 ;  /* 0x0000000410047c11 */ /* 0x000fe4000f8e20ff */
[----:B------:R-:W1:Y:S02]  /*1cf0*/  SYNCS.PHASECHK.TRANS64.TRYWAIT P0, [R2+URZ+0x90], R3 ;  /* 0x00009003020075a7 */ /* 0x000e6400080011ff */
[----:B-1----:R-:W-:Y:S05]  /*1d00*/  @!P0 BRA `(.L_x_32) ;  /* 0x0000005800108947 */ /* 0x002fea0003800000 */
.L_x_119:
[----:B------:R-:W2:Y:S01]  /*1d10*/  LDS.128 R4, [R4+0x120] ;  /* 0x0001200004047984 */ /* 0x000ea20000000c00 */
[----:B---3--:R-:W-:Y:S01]  /*1d20*/  ISETP.GE.AND P0, PT, R40, 0x1, PT ;  /* 0x000000012800780c */ /* 0x008fe20003f06270 */
[----:B-1----:R-:W-:Y:S01]  /*1d30*/  VIADD R2, R2, 0xa0 ;  /* 0x000000a002027836 */ /* 0x002fe20000000000 */
[----:B------:R-:W-:Y:S01]  /*1d40*/  @!PT LDS RZ, [RZ] ;  /* 0x00000000fffff984 */ /* 0x000fe20000000800 */
[----:B------:R-:W-:Y:S01]  /*1d50*/  @!PT LDS RZ, [RZ] ;  /* 0x00000000fffff984 */ /* 0x000fe20000000800 */
[----:B------:R-:W-:Y:S01]  /*1d60*/  @!PT LDS RZ, [RZ] ;  /* 0x00000000fffff984 */ /* 0x000fe20000000800 */
[----:B------:R-:W-:Y:S01]  /*1d70*/  @!PT LDS RZ, [RZ] ;  /* 0x00000000fffff984 */ /* 0x000fe20000000800 */
[----:B------:R1:W-:Y:S06]  /*1d80*/  MEMBAR.ALL.CTA ;  /* 0x0000000000007992 */ /* 0x0003ec0000008000 */
[----:B-1----:R-:W1:Y:S01]  /*1d90*/  FENCE.VIEW.ASYNC.S ;  /* 0x00000000000073c6 */ /* 0x002e620000000000 */
[----:B------:R-:W-:-:S04]  /*1da0*/  PRMT R2, RZ, 0x654, R2 ;  /* 0x00000654ff027816 */ /* 0x000fc80000000002 */
[----:B-1----:R1:W-:Y:S01]  /*1db0*/  SYNCS.ARRIVE.TRANS64.RED.A1T0 RZ, [R2+URZ], RZ ;  /* 0x000000ff02ff79a7 */ /* 0x0023e200081004ff */
[----:B--2---:R-:W-:-:S13]  /*1dc0*/  LOP3.LUT P2, RZ, R6, 0x1, RZ, 0xc0, !PT ;  /* 0x0000000106ff7812 */ /* 0x004fda000784c0ff */
[----:B------:R-:W-:Y:S01]  /*1dd0*/  @P2 SHF.R.U32.HI R3, RZ, 0x10, R5 ;  /* 0x00000010ff032819 */ /* 0x000fe20000011605 */
[----:B------:R-:W-:Y:S01]  /*1de0*/  VOTEU.ANY UP0, P2 ;  /* 0x0000000000ff7886 */ /* 0x000fe20001000100 */
[----:B------:R-:W-:Y:S02]  /*1df0*/  @P2 MOV R10, R4 ;  /* 0x00000004000a2202 */ /* 0x000fe40000000f00 */
[----:B------:R-:W-:Y:S02]  /*1e00*/  @P2 R2UR.BROADCAST UR8, R3 ;  /* 0x00000000030822ca */ /* 0x000fe400008e0000 */
[----:B------:R-:W-:-:S11]  /*1e10*/  @P2 LOP3.LUT R9, R5, 0xffff, RZ, 0xc0, !PT ;  /* 0x0000ffff05092812 */ /* 0x000fd600078ec0ff */
[----:B------:R-:W-:Y:S01]  /*1e20*/  @UP0 UMOV UR36, UR8 ;  /* 0x0000000800240c82 */ /* 0x000fe20008000000 */
[----:B-1----:R-:W-:Y:S05]  /*1e30*/  @!P0 BRA `(.L_x_33) ;  /* 0x0000000000b88947 */ /* 0x002fea0003800000 */
[----:B------:R-:W4:Y:S01]  /*1e40*/  LDC.64 R4, c[0x0][0xb18] ;  /* 0x0002c600ff047b82 */ /* 0x000f220000000a00 */
[----:B------:R-:W-:-:S07]  /*1e50*/  ISETP.NE.AND P3, PT, R40, 0x1, PT ;  /* 0x000000012800780c */ /* 0x000fce0003f65270 */
[----:B------:R-:W1:Y:S08]  /*1e60*/  LDC.64 R6, c[0x0][0xb10] ;  /* 0x0002c400ff067b82 */ /* 0x000e700000000a00 */
[----:B------:R-:W2:Y:S08]  /*1e70*/  LDC R14, c[0x0][0xb20] ;  /* 0x0002c800ff0e7b82 */ /* 0x000eb00000000800 */
[----:B------:R-:W3:Y:S01]  /*1e80*/  LDC R15, c[0x0][0xb0c] ;  /* 0x0002c300ff0f7b82 */ /* 0x000ee20000000800 */
[----:B----4-:R-:W-:Y:S01]  /*1e90*/  IMAD.HI.U32 R19, R0, R5, RZ ;  /* 0x0000000500137227 */ /* 0x010fe200078e00ff */
[----:B------:R-:W-:-:S03]  /*1ea0*/  ISETP.NE.AND P0, PT, R4, 0x1, PT ;  /* 0x000000010400780c */ /* 0x000fc60003f05270 */
[----:B------:R-:W-:-:S03]  /*1eb0*/  IMAD.HI.U32 R5, R9, R5, RZ ;  /* 0x0000000509057227 */ /* 0x000fc600078e00ff */
[----:B------:R-:W4:Y:S01]  /*1ec0*/  LDC.64 R2, c[0x0][0xb28] ;  /* 0x0002ca00ff027b82 */ /* 0x000f220000000a00 */
[----:B-1----:R-:W-:-:S04]  /*1ed0*/  IMAD.HI.U32 R20, R8, R6, RZ ;  /* 0x0000000608147227 */ /* 0x002fc800078e00ff */
[----:B------:R-:W-:Y:S01]  /*1ee0*/  IMAD.HI.U32 R21, R10, R6, RZ ;  /* 0x000000060a157227 */ /* 0x000fe200078e00ff */
[----:B------:R-:W-:Y:S02]  /*1ef0*/  SHF.R.U32.HI R20, RZ, R7, R20 ;  /* 0x00000007ff147219 */ /* 0x000fe40000011614 */
[-C--:B--2---:R-:W-:Y:S02]  /*1f00*/  SHF.R.U32.HI R19, RZ, R14.reuse, R19 ;  /* 0x0000000eff137219 */ /* 0x084fe40000011613 */
[----:B------:R-:W-:Y:S02]  /*1f10*/  SHF.R.U32.HI R5, RZ, R14, R5 ;  /* 0x0000000eff057219 */ /* 0x000fe40000011605 */
[----:B------:R-:W-:Y:S02]  /*1f20*/  SEL R19, R0, R19, !P0 ;  /* 0x0000001300137207 */ /* 0x000fe40004000000 */
[----:B------:R-:W-:Y:S02]  /*1f30*/  SHF.R.U32.HI R21, RZ, R7, R21 ;  /* 0x00000007ff157219 */ /* 0x000fe40000011615 */
[----:B---3--:R-:W-:-:S02]  /*1f40*/  ISETP.NE.AND P1, PT, R15, 0x1, PT ;  /* 0x000000010f00780c */ /* 0x008fc40003f25270 */
[----:B------:R-:W-:Y:S02]  /*1f50*/  SEL R5, R9, R5, !P0 ;  /* 0x0000000509057207 */ /* 0x000fe40004000000 */
[----:B------:R-:W-:Y:S02]  /*1f60*/  SEL R20, R8, R20, !P1 ;  /* 0x0000001408147207 */ /* 0x000fe40004800000 */
[----:B------:R-:W-:Y:S01]  /*1f70*/  SEL R21, R10, R21, !P1 ;  /* 0x000000150a157207 */ /* 0x000fe20004800000 */
[----:B----4-:R-:W-:-:S04]  /*1f80*/  IMAD.HI.U32 R18, R19, R2, RZ ;  /* 0x0000000213127227 */ /* 0x010fc800078e00ff */
        /* <DEDUP_REMOVED lines=10> */
[----:B------:R-:W-:-:S04]  /*2030*/  @!P0 IMAD.HI.U32 R7, R21, R2, RZ ;  /* 0x0000000215078227 */ /* 0x000fc800078e00ff */
[----:B------:R-:W-:Y:S01]  /*2040*/  IMAD.MOV R2, RZ, RZ, -R6 ;  /* 0x000000ffff027224 */ /* 0x000fe200078e0a06 */
[----:B------:R-:W-:Y:S02]  /*2050*/  @!P0 SHF.R.U32.HI R3, RZ, R3, R7 ;  /* 0x00000003ff038219 */ /* 0x000fe40000011607 */
[----:B------:R-:W-:Y:S01]  /*2060*/  IADD3 R7, PT, PT, -R5, RZ, RZ ;  /* 0x000000ff05077210 */ /* 0x000fe20007ffe1ff */
[----:B------:R-:W-:Y:S01]  /*2070*/  IMAD R2, R40, R2, R5 ;  /* 0x0000000228027224 */ /* 0x000fe200078e0205 */
        /* <DEDUP_REMOVED lines=10> */
.L_x_33:
[----:B------:R-:W1:Y:S02]  /*2120*/  LDCU UR8, c[0x0][0xb30] ;  /* 0x00016600ff0877ac */ /* 0x000e640008000800 */
[----:B-1----:R-:W-:-:S09]  /*2130*/  UISETP.NE.AND UP0, UPT, UR8, 0x1, UPT ;  /* 0x000000010800788c */ /* 0x002fd2000bf05270 */
[----:B------:R-:W-:Y:S05]  /*2140*/  BRA.U UP0, `(.L_x_34) ;  /* 0x0000000100407547 */ /* 0x000fea000b800000 */
[----:B------:R-:W1:Y:S08]  /*2150*/  LDC.64 R4, c[0x0][0xb10] ;  /* 0x0002c400ff047b82 */ /* 0x000e700000000a00 */
[----:B------:R-:W2:Y:S08]  /*2160*/  LDC.64 R2, c[0x0][0xb18] ;  /* 0x0002c600ff027b82 */ /* 0x000eb00000000a00 */
[----:B------:R-:W3:Y:S08]  /*2170*/  LDC R6, c[0x0][0xb20] ;  /* 0x0002c800ff067b82 */ /* 0x000ef00000000800 */
[----:B------:R-:W4:Y:S01]  /*2180*/  LDC R7, c[0x0][0xb0c] ;  /* 0x0002c300ff077b82 */ /* 0x000f220000000800 */
[----:B-1----:R-:W-:-:S05]  /*2190*/  IMAD.HI.U32 R4, R10, R4, RZ ;  /* 0x000000040a047227 */ /* 0x002fca00078e00ff */
[----:B------:R-:W-:Y:S01]  /*21a0*/  SHF.R.U32.HI R4, RZ, R5, R4 ;  /* 0x00000005ff047219 */ /* 0x000fe20000011604 */
[----:B--2---:R-:W-:Y:S01]  /*21b0*/  IMAD.HI.U32 R3, R9, R3, RZ ;  /* 0x0000000309037227 */ /* 0x004fe200078e00ff */
[----:B------:R-:W-:-:S04]  /*21c0*/  ISETP.NE.AND P0, PT, R2, 0x1, PT ;  /* 0x000000010200780c */ /* 0x000fc80003f05270 */
[----:B---3--:R-:W-:-:S04]  /*21d0*/  SHF.R.U32.HI R3, RZ, R6, R3 ;  /* 0x00000006ff037219 */ /* 0x008fc80000011603 */
[----:B------:R-:W-:Y:S02]  /*21e0*/  SEL R3, R9, R3, !P0 ;  /* 0x0000000309037207 */ /* 0x000fe40004000000 */
[----:B----4-:R-:W-:-:S04]  /*21f0*/  ISETP.NE.AND P1, PT, R7, 0x1, PT ;  /* 0x000000010700780c */ /* 0x010fc80003f25270 */
[----:B------:R-:W-:-:S05]  /*2200*/  SEL R4, R10, R4, !P1 ;  /* 0x000000040a047207 */ /* 0x000fca0004800000 */
[----:B------:R-:W-:Y:S02]  /*2210*/  IMAD.IADD R5, R3, 0x1, -R4 ;  /* 0x0000000103057824 */ /* 0x000fe400078e0a04 */
[----:B------:R-:W-:Y:S02]  /*2220*/  IMAD.IADD R3, R4, 0x1, -R3 ;  /* 0x0000000104037824 */ /* 0x000fe400078e0a03 */
[----:B------:R-:W-:Y:S02]  /*2230*/  IMAD R10, R5, R7, R10 ;  /* 0x00000007050a7224 */ /* 0x000fe400078e020a */
[----:B------:R-:W-:-:S07]  /*2240*/  IMAD R9, R3, R2, R9 ;  /* 0x0000000203097224 */ /* 0x000fce00078e0209 */
.L_x_34:
[----:B------:R-:W-:Y:S01]  /*2250*/  VIADD R16, R16, 0x1 ;  /* 0x0000000110107836 */ /* 0x000fe20000000000 */
[----:B------:R-:W-:Y:S01]  /*2260*/  PLOP3.LUT P1, PT, PT, PT, PT, 0x80, 0x8 ;  /* 0x000000000008781c */ /* 0x000fe20003f2f070 */
[----:B------:R-:W-:Y:S02]  /*2270*/  IMAD.IADD R15, R10, 0x1, R87 ;  /* 0x000000010a0f7824 */ /* 0x000fe400078e0257 */
[----:B------:R-:W-:Y:S01]  /*2280*/  IMAD.IADD R14, R9, 0x1, R86 ;  /* 0x00000001090e7824 */ /* 0x000fe200078e0256 */
[----:B------:R-:W-:-:S04]  /*2290*/  ISETP.NE.AND P0, PT, R16, 0x2, PT ;  /* 0x000000021000780c */ /* 0x000fc80003f05270 */
[----:B------:R-:W-:Y:S02]  /*22a0*/  SEL R2, RZ, 0x1, P0 ;  /* 0x00000001ff027807 */ /* 0x000fe40000000000 */
[----:B------:R-:W-:Y:S02]  /*22b0*/  SEL R16, R16, RZ, P0 ;  /* 0x000000ff10107207 */ /* 0x000fe40000000000 */
[----:B------:R-:W-:Y:S01]  /*22c0*/  LOP3.LUT R13, R13, R2, RZ, 0x3c, !PT ;  /* 0x000000020d0d7212 */ /* 0x000fe200078e3cff */
[----:B------:R-:W-:Y:S06]  /*22d0*/  @P2 BRA `(.L_x_35) ;  /* 0xfffffff000982947 */ /* 0x000fec000383ffff */
[----:B------:R-:W-:Y:S01]  /*22e0*/  UIADD3 UR4, UPT, UPT, UR4, 0x28, URZ ;  /* 0x0000002804047890 */ /* 0x000fe2000fffe0ff */
[----:B------:R-:W-:-:S03]  /*22f0*/  SHF.L.U32 R2, R17, 0x1f, RZ ;  /* 0x0000001f11027819 */ /* 0x000fc600000006ff */
[----:B------:R-:W-:-:S09]  /*2300*/  ULEA UR5, UR6, UR4, 0x3 ;  /* 0x0000000406057291 */ /* 0x000fd2000f8e18ff */
[----:B------:R-:W1:Y:S02]  /*2310*/  SYNCS.PHASECHK.TRANS64.TRYWAIT P0, [UR5], R2 ;  /* 0x00000002ff0075a7 */ /* 0x000e640008001105 */
[----:B-1----:R-:W-:Y:S05]  /*2320*/  @!P0 BRA `(.L_x_36) ;  /* 0x00000050009c8947 */ /* 0x002fea0003800000 */
.L_x_121:
[----:B------:R-:W-:-:S04]  /*2330*/  UIADD3 UR6, UPT, UPT, UR6, 0x1, URZ ;  /* 0x0000000106067890 */ /* 0x000fc8000fffe0ff */
[----:B------:R-:W-:-:S04]  /*2340*/  UISETP.NE.AND UP0, UPT, UR6, 0x5, UPT ;  /* 0x000000050600788c */ /* 0x000fc8000bf05270 */
[----:B------:R-:W-:Y:S02]  /*2350*/  USEL UR7, URZ, 0x1, UP0 ;  /* 0x00000001ff077887 */ /* 0x000fe40008000000 */
[----:B------:R-:W-:-:S04]  /*2360*/  USEL UR6, UR6, URZ, UP0 ;  /* 0x000000ff06067287 */ /* 0x000fc80008000000 */
[----:B------:R-:W-:Y:S01]  /*2370*/  ULEA UR5, UR6, UR4, 0x3 ;  /* 0x0000000406057291 */ /* 0x000fe2000f8e18ff */
[----:B-1----:R-:W-:-:S04]  /*2380*/  LOP3.LUT R2, R17, UR7, RZ, 0x3c, !PT ;  /* 0x0000000711027c12 */ /* 0x002fc8000f8e3cff */
[----:B------:R-:W-:-:S04]  /*2390*/  SHF.L.U32 R3, R2, 0x1f, RZ ;  /* 0x0000001f02037819 */ /* 0x000fc800000006ff */
[----:B------:R-:W1:Y:S02]  /*23a0*/  SYNCS.PHASECHK.TRANS64.TRYWAIT P0, [UR5], R3 ;  /* 0x00000003ff0075a7 */ /* 0x000e640008001105 */
[----:B-1----:R-:W-:Y:S05]  /*23b0*/  @!P0 BRA `(.L_x_37) ;  /* 0x0000005000908947 */ /* 0x002fea0003800000 */
.L_x_123:
[----:B------:R-:W-:-:S04]  /*23c0*/  UIADD3 UR6, UPT, UPT, UR6, 0x1, URZ ;  /* 0x0000000106067890 */ /* 0x000fc8000fffe0ff */
[----:B------:R-:W-:-:S04]  /*23d0*/  UISETP.NE.AND UP0, UPT, UR6, 0x5, UPT ;  /* 0x000000050600788c */ /* 0x000fc8000bf05270 */
[----:B------:R-:W-:Y:S02]  /*23e0*/  USEL UR7, URZ, 0x1, UP0 ;  /* 0x00000001ff077887 */ /* 0x000fe40008000000 */
[----:B------:R-:W-:-:S04]  /*23f0*/  USEL UR6, UR6, URZ, UP0 ;  /* 0x000000ff06067287 */ /* 0x000fc80008000000 */
[----:B------:R-:W-:Y:S01]  /*2400*/  ULEA UR5, UR6, UR4, 0x3 ;  /* 0x0000000406057291 */ /* 0x000fe2000f8e18ff */
[----:B------:R-:W-:-:S04]  /*2410*/  LOP3.LUT R2, R2, UR7, RZ, 0x3c, !PT ;  /* 0x0000000702027c12 */ /* 0x000fc8000f8e3cff */
[----:B-1----:R-:W-:-:S04]  /*2420*/  SHF.L.U32 R3, R2, 0x1f, RZ ;  /* 0x0000001f02037819 */ /* 0x002fc800000006ff */
[----:B------:R-:W1:Y:S02]  /*2430*/  SYNCS.PHASECHK.TRANS64.TRYWAIT P0, [UR5], R3 ;  /* 0x00000003ff0075a7 */ /* 0x000e640008001105 */
[----:B-1----:R-:W-:Y:S05]  /*2440*/  @!P0 BRA `(.L_x_38) ;  /* 0x0000005000848947 */ /* 0x002fea0003800000 */
.L_x_125:
        /* <DEDUP_REMOVED lines=9> */
.L_x_127:
[----:B------:R-:W-:-:S04]  /*24e0*/  UIADD3 UR6, UPT, UPT, UR6, 0x1, URZ ;  /* 0x0000000106067890 */ /* 0x000fc8000fffe0ff */
[----:B------:R-:W-:-:S04]  /*24f0*/  UISETP.NE.AND UP0, UPT, UR6, 0x5, UPT ;  /* 0x000000050600788c */ /* 0x000fc8000bf05270 */
[----:B------:R-:W-:Y:S02]  /*2500*/  USEL UR5, URZ, 0x1, UP0 ;  /* 0x00000001ff057887 */ /* 0x000fe40008000000 */
[----:B------:R-:W-:-:S04]  /*2510*/  USEL UR6, UR6, URZ, UP0 ;  /* 0x000000ff06067287 */ /* 0x000fc80008000000 */
[----:B------:R-:W-:Y:S01]  /*2520*/  ULEA UR6, UR6, UR4, 0x3 ;  /* 0x0000000406067291 */ /* 0x000fe2000f8e18ff */
[----:B------:R-:W-:-:S04]  /*2530*/  LOP3.LUT R2, R2, UR5, RZ, 0x3c, !PT ;  /* 0x0000000502027c12 */ /* 0x000fc8000f8e3cff */
[----:B------:R-:W-:Y:S01]  /*2540*/  SHF.L.U32 R2, R2, 0x1f, RZ ;  /* 0x0000001f02027819 */ /* 0x000fe200000006ff */
[----:B-1--4-:R-:W-:-:S07]  /*2550*/  IMAD.U32 R0, RZ, RZ, UR6 ;  /* 0x00000006ff007e24 */ /* 0x012fce000f8e00ff */
.L_x_40:
[----:B-1----:R1:W2:Y:S02]  /*2560*/  SYNCS.PHASECHK.TRANS64.TRYWAIT P0, [R0+URZ], R2 ;  /* 0x00000002000075a7 */ /* 0x0022a400080011ff */
[----:B--2---:R-:W-:Y:S05]  /*2570*/  @!P0 NANOSLEEP.SYNCS 0x989680 ;  /* 0x009896800000895d */ /* 0x004fea0003900000 */
[----:B------:R-:W2:Y:S02]  /*2580*/  @!P0 SYNCS.PHASECHK.TRANS64 P0, [R0+URZ], R2 ;  /* 0x00000002000085a7 */ /* 0x000ea400080010ff */
[----:B--2---:R-:W-:Y:S05]  /*2590*/  @P0 EXIT ;  /* 0x000000000000094d */ /* 0x004fea0003800000 */
[----:B------:R-:W-:Y:S05]  /*25a0*/  BRA `(.L_x_40) ;  /* 0xfffffffc00ec7947 */ /* 0x000fea000383ffff */
.L_x_17:
[----:B------:R-:W-:-:S04]  /*25b0*/  UISETP.NE.AND UP1, UPT, UR37, URZ, UPT ;  /* 0x000000ff2500728c */ /* 0x000fc8000bf25270 */
[----:B------:R-:W-:-:S09]  /*25c0*/  UISETP.NE.OR UP1, UPT, UR8, 0x1, UP1 ;  /* 0x000000010800788c */ /* 0x000fd20008f25670 */
[----:B------:R-:W-:Y:S05]  /*25d0*/  BRA.U UP1, `(.L_x_41) ;  /* 0x0000000501487547 */ /* 0x000fea000b800000 */
[----:B------:R-:W-:Y:S01]  /*25e0*/  ISETP.NE.AND P2, PT, R2, RZ, PT ;  /* 0x000000ff0200720c */ /* 0x000fe20003f45270 */
[----:B------:R-:W-:Y:S01]  /*25f0*/  IMAD.MOV.U32 R12, RZ, RZ, 0x1 ;  /* 0x00000001ff0c7424 */ /* 0x000fe200078e00ff */
[----:B------:R-:W-:Y:S02]  /*2600*/  CS2R R10, SRZ ;  /* 0x00000000000a7805 */ /* 0x000fe4000001ff00 */
[----:B------:R-:W-:Y:S01]  /*2610*/  CS2R R8, SRZ ;  /* 0x0000000000087805 */ /* 0x000fe2000001ff00 */
[----:B------:R-:W-:Y:S01]  /*2620*/  UMOV UR4, 0x400 ;  /* 0x0000040000047882 */ /* 0x000fe20000000000 */
[----:B------:R-:W-:Y:S01]  /*2630*/  UMOV UR6, URZ ;  /* 0x000000ff00067c82 */ /* 0x000fe20008000000 */
[----:B------:R-:W-:-:S12]  /*2640*/  ULEA UR37, UR37, UR4, 0x18 ;  /* 0x0000000425257291 */ /* 0x000fd8000f8ec0ff */
.L_x_45:
[----:B------:R-:W-:Y:S02]  /*2650*/  LEA R0, R8, UR37, 0x3 ;  /* 0x0000002508007c11 */ /* 0x000fe4000f8e18ff */
[----:B------:R-:W-:-:S03]  /*2660*/  SHF.L.U32 R4, R9, 0x1f, RZ ;  /* 0x0000001f09047819 */ /* 0x000fc600000006ff */
[----:B------:R-:W-:Y:S01]  /*2670*/  VIADD R5, R0, 0x100 ;  /* 0x0000010000057836 */ /* 0x000fe20000000000 */
[----:B------:R-:W1:Y:S02]  /*2680*/  SYNCS.PHASECHK.TRANS64.TRYWAIT P0, [R0+URZ+0xf0], R4 ;  /* 0x0000f004000075a7 */ /* 0x000e6400080011ff */
[----:B-1----:R-:W-:Y:S05]  /*2690*/  @!P0 BRA `(.L_x_42) ;  /* 0x0000005000208947 */ /* 0x002fea0003800000 */
.L_x_128:
[----:B------:R-:W-:Y:S01]  /*26a0*/  ULEA UR5, UR6, UR37, 0x3 ;  /* 0x0000002506057291 */ /* 0x000fe2000f8e18ff */
[----:B-1----:R-:W-:Y:S01]  /*26b0*/  PRMT R0, RZ, 0x654, R5 ;  /* 0x00000654ff007816 */ /* 0x002fe20000000005 */
[----:B------:R-:W-:Y:S01]  /*26c0*/  @!P2 IMAD.MOV.U32 R4, RZ, RZ, 0x10 ;  /* 0x00000010ff04a424 */ /* 0x000fe200078e00ff */
[----:B------:R-:W-:Y:S01]  /*26d0*/  SHF.L.U32 R5, R12, 0x1f, RZ ;  /* 0x0000001f0c057819 */ /* 0x000fe200000006ff */
[----:B------:R-:W-:Y:S01]  /*26e0*/  UIADD3 UR4, UPT, UPT, UR5, 0x90, URZ ;  /* 0x0000009005047890 */ /* 0x000fe2000fffe0ff */
[----:B------:R1:W-:Y:S05]  /*26f0*/  SYNCS.ARRIVE.TRANS64.RED.A1T0 RZ, [R0+URZ], RZ ;  /* 0x000000ff00ff79a7 */ /* 0x0003ea00081004ff */
[----:B------:R-:W-:Y:S01]  /*2700*/  IMAD.U32 R6, RZ, RZ, UR4 ;  /* 0x00000004ff067e24 */ /* 0x000fe2000f8e00ff */
[----:B------:R-:W2:Y:S04]  /*2710*/  SYNCS.PHASECHK.TRANS64.TRYWAIT P0, [UR5+0xa0], R5 ;  /* 0x0000a005ff0075a7 */ /* 0x000ea80008001105 */
[----:B------:R-:W-:Y:S01]  /*2720*/  PRMT R6, R2, 0x654, R6 ;  /* 0x0000065402067816 */ /* 0x000fe20000000006 */
[----:B-12---:R-:W-:Y:S06]  /*2730*/  @!P0 BRA `(.L_x_43) ;  /* 0x00000050000c8947 */ /* 0x006fec0003800000 */
.L_x_130:
[----:B------:R-:W-:Y:S01]  /*2740*/  ULEA UR4, UR6, UR37, 0x4 ;  /* 0x0000002506047291 */ /* 0x000fe2000f8e20ff */
[----:B------:R-:W-:Y:S01]  /*2750*/  SEL R3, R6, R3, !P2 ;  /* 0x0000000306037207 */ /* 0x000fe20005000000 */
[----:B------:R-:W-:Y:S01]  /*2760*/  UIADD3 UR5, UPT, UPT, UR5, 0x90, URZ ;  /* 0x0000009005057890 */ /* 0x000fe2000fffe0ff */
[----:B-1----:R-:W-:Y:S01]  /*2770*/  LEA R0, R11, UR37, 0x3 ;  /* 0x000000250b007c11 */ /* 0x002fe2000f8e18ff */
[----:B------:R-:W-:Y:S01]  /*2780*/  UIADD3 UR4, UPT, UPT, UR4, 0x120, URZ ;  /* 0x0000012004047890 */ /* 0x000fe2000fffe0ff */
[----:B------:R1:W-:Y:S01]  /*2790*/  @!P2 SYNCS.ARRIVE.TRANS64.RED RZ, [R3+URZ], R4 ;  /* 0x0000000403ffa9a7 */ /* 0x0003e200080004ff */
[----:B------:R-:W-:Y:S01]  /*27a0*/  UIADD3 UR6, UPT, UPT, UR6, 0x1, URZ ;  /* 0x0000000106067890 */ /* 0x000fe2000fffe0ff */
[----:B------:R-:W-:-:S03]  /*27b0*/  VIADD R8, R8, 0x1 ;  /* 0x0000000108087836 */ /* 0x000fc60000000000 */
[----:B------:R-:W-:Y:S02]  /*27c0*/  UISETP.NE.AND UP0, UPT, UR6, 0x2, UPT ;  /* 0x000000020600788c */ /* 0x000fe4000bf05270 */
[----:B------:R-:W-:Y:S01]  /*27d0*/  ISETP.NE.AND P0, PT, R8, 0x2, PT ;  /* 0x000000020800780c */ /* 0x000fe20003f05270 */
[----:B------:R-:W-:Y:S06]  /*27e0*/  UGETNEXTWORKID.BROADCAST [UR4], [UR5] ;  /* 0x00000000040073ca */ /* 0x000fec0008000100 */
[----:B------:R-:W-:Y:S02]  /*27f0*/  USEL UR4, URZ, 0x1, UP0 ;  /* 0x00000001ff047887 */ /* 0x000fe40008000000 */
[----:B------:R-:W-:-:S04]  /*2800*/  USEL UR6, UR6, URZ, UP0 ;  /* 0x000000ff06067287 */ /* 0x000fc80008000000 */
[----:B------:R-:W-:Y:S02]  /*2810*/  LOP3.LUT R12, R12, UR4, RZ, 0x3c, !PT ;  /* 0x000000040c0c7c12 */ /* 0x000fe4000f8e3cff */
[----:B-1----:R-:W-:-:S04]  /*2820*/  SHF.L.U32 R4, R10, 0x1f, RZ ;  /* 0x0000001f0a047819 */ /* 0x002fc800000006ff */
[----:B------:R-:W1:Y:S02]  /*2830*/  SYNCS.PHASECHK.TRANS64.TRYWAIT P1, [R0+URZ+0x90], R4 ;  /* 0x00009004000075a7 */ /* 0x000e6400080211ff */
[----:B-1----:R-:W-:Y:S05]  /*2840*/  @!P1 BRA `(.L_x_44) ;  /* 0x0000004c00e09947 */ /* 0x002fea0003800000 */
.L_x_131:
[C---:B-1----:R-:W-:Y:S01]  /*2850*/  LEA R4, R11.reuse, UR37, 0x4 ;  /* 0x000000250b047c11 */ /* 0x042fe2000f8e20ff */
[----:B------:R-:W-:Y:S01]  /*2860*/  VIADD R0, R0, 0xa0 ;  /* 0x000000a000007836 */ /* 0x000fe20000000000 */
[----:B------:R-:W-:Y:S01]  /*2870*/  SEL R8, R8, RZ, P0 ;  /* 0x000000ff08087207 */ /* 0x000fe20000000000 */
[----:B------:R-:W-:-:S03]  /*2880*/  VIADD R11, R11, 0x1 ;  /* 0x000000010b0b7836 */ /* 0x000fc60000000000 */
[----:B------:R-:W1:Y:S01]  /*2890*/  LDS.128 R4, [R4+0x120] ;  /* 0x0001200004047984 */ /* 0x000e620000000c00 */
[----:B------:R-:W-:Y:S02]  /*28a0*/  PRMT R0, RZ, 0x654, R0 ;  /* 0x00000654ff007816 */ /* 0x000fe40000000000 */
[C---:B------:R-:W-:Y:S01]  /*28b0*/  ISETP.NE.AND P1, PT, R11.reuse, 0x2, PT ;  /* 0x000000020b00780c */ /* 0x040fe20003f25270 */
[----:B------:R-:W-:Y:S01]  /*28c0*/  @!PT LDS RZ, [RZ] ;  /* 0x00000000fffff984 */ /* 0x000fe20000000800 */
[----:B------:R-:W-:Y:S01]  /*28d0*/  @!PT LDS RZ, [RZ] ;  /* 0x00000000fffff984 */ /* 0x000fe20000000800 */
[----:B------:R-:W-:Y:S01]  /*28e0*/  @!PT LDS RZ, [RZ] ;  /* 0x00000000fffff984 */ /* 0x000fe20000000800 */
[----:B------:R-:W-:Y:S01]  /*28f0*/  @!PT LDS RZ, [RZ] ;  /* 0x00000000fffff984 */ /* 0x000fe20000000800 */
[----:B------:R2:W-:Y:S06]  /*2900*/  MEMBAR.ALL.CTA ;  /* 0x0000000000007992 */ /* 0x0005ec0000008000 */
[----:B--2---:R-:W2:Y:S01]  /*2910*/  FENCE.VIEW.ASYNC.S ;  /* 0x00000000000073c6 */ /* 0x004ea20000000000 */
[----:B------:R-:W-:Y:S01]  /*2920*/  SEL R11, R11, RZ, P1 ;  /* 0x000000ff0b0b7207 */ /* 0x000fe20000800000 */
[----:B--2---:R2:W-:Y:S01]  /*2930*/  SYNCS.ARRIVE.TRANS64.RED.A1T0 RZ, [R0+URZ], RZ ;  /* 0x000000ff00ff79a7 */ /* 0x0045e200081004ff */
[----:B-1----:R-:W-:-:S02]  /*2940*/  LOP3.LUT P3, RZ, R6, 0x1, RZ, 0xc0, !PT ;  /* 0x0000000106ff7812 */ /* 0x002fc4000786c0ff */
[----:B------:R-:W-:-:S04]  /*2950*/  SEL R4, RZ, 0x1, P1 ;  /* 0x00000001ff047807 */ /* 0x000fc80000800000 */
[----:B------:R-:W-:Y:S02]  /*2960*/  LOP3.LUT R10, R10, R4, RZ, 0x3c, !PT ;  /* 0x000000040a0a7212 */ /* 0x000fe400078e3cff */
[----:B--2---:R-:W-:-:S04]  /*2970*/  SEL R0, RZ, 0x1, P0 ;  /* 0x00000001ff007807 */ /* 0x004fc80000000000 */
[----:B------:R-:W-:Y:S01]  /*2980*/  LOP3.LUT R9, R9, R0, RZ, 0x3c, !PT ;  /* 0x0000000009097212 */ /* 0x000fe200078e3cff */
[----:B------:R-:W-:Y:S06]  /*2990*/  @P3 BRA `(.L_x_45) ;  /* 0xfffffffc002c3947 */ /* 0x000fec000383ffff */
[----:B------:R-:W-:Y:S01]  /*29a0*/  ULEA UR5, UR6, UR37, 0x3 ;  /* 0x0000002506057291 */ /* 0x000fe2000f8e18ff */
[----:B------:R-:W-:-:S08]  /*29b0*/  SHF.L.U32 R2, R12, 0x1f, RZ ;  /* 0x0000001f0c027819 */ /* 0x000fd000000006ff */
[----:B------:R-:W1:Y:S02]  /*29c0*/  SYNCS.PHASECHK.TRANS64 P0, [UR5+0xa0], R2 ;  /* 0x0000a002ff0075a7 */ /* 0x000e640008001005 */
[----:B-1----:R-:W-:Y:S05]  /*29d0*/  @P0 BRA `(.L_x_46) ;  /* 0x0000000000080947 */ /* 0x002fea0003800000 */
[----:B------:R-:W1:Y:S02]  /*29e0*/  SYNCS.PHASECHK.TRANS64.TRYWAIT P0, [UR5+0xa0], R2 ;  /* 0x0000a002ff0075a7 */ /* 0x000e640008001105 */
[----:B-1----:R-:W-:Y:S05]  /*29f0*/  @!P0 BRA `(.L_x_47) ;  /* 0x0000004c00888947 */ /* 0x002fea0003800000 */
.L_x_46:
[----:B------:R-:W-:-:S04]  /*2a00*/  UIADD3 UR4, UPT, UPT, UR6, 0x1, URZ ;  /* 0x0000000106047890 */ /* 0x000fc8000fffe0ff */
[----:B------:R-:W-:-:S04]  /*2a10*/  UISETP.NE.AND UP0, UPT, UR4, 0x2, UPT ;  /* 0x000000020400788c */ /* 0x000fc8000bf05270 */
[----:B------:R-:W-:Y:S02]  /*2a20*/  USEL UR7, URZ, 0x1, UP0 ;  /* 0x00000001ff077887 */ /* 0x000fe40008000000 */
[----:B------:R-:W-:-:S04]  /*2a30*/  USEL UR4, UR4, URZ, UP0 ;  /* 0x000000ff04047287 */ /* 0x000fc80008000000 */
[----:B------:R-:W-:Y:S01]  /*2a40*/  ULEA UR4, UR4, UR37, 0x3 ;  /* 0x0000002504047291 */ /* 0x000fe2000f8e18ff */
[----:B-1----:R-:W-:-:S04]  /*2a50*/  LOP3.LUT R2, R12, UR7, RZ, 0x3c, !PT ;  /* 0x000000070c027c12 */ /* 0x002fc8000f8e3cff */
[----:B------:R-:W-:-:S04]  /*2a60*/  SHF.L.U32 R0, R2, 0x1f, RZ ;  /* 0x0000001f02007819 */ /* 0x000fc800000006ff */
[----:B------:R-:W1:Y:S02]  /*2a70*/  SYNCS.PHASECHK.TRANS64 P0, [UR4+0xa0], R0 ;  /* 0x0000a000ff0075a7 */ /* 0x000e640008001004 */
[----:B-1----:R-:W-:Y:S05]  /*2a80*/  @P0 EXIT ;  /* 0x000000000000094d */ /* 0x002fea0003800000 */
[----:B------:R-:W-:Y:S02]  /*2a90*/  SHF.L.U32 R2, R2, 0x1f, RZ ;  /* 0x0000001f02027819 */ /* 0x000fe400000006ff */
[----:B------:R-:W-:-:S07]  /*2aa0*/  MOV R0, UR4 ;  /* 0x0000000400007c02 */ /* 0x000fce0008000f00 */
.L_x_48:
[----:B-1----:R1:W2:Y:S02]  /*2ab0*/  SYNCS.PHASECHK.TRANS64.TRYWAIT P0, [R0+URZ+0xa0], R2 ;  /* 0x0000a002000075a7 */ /* 0x0022a400080011ff */
[----:B--2---:R-:W-:Y:S05]  /*2ac0*/  @!P0 NANOSLEEP.SYNCS 0x989680 ;  /* 0x009896800000895d */ /* 0x004fea0003900000 */
[----:B------:R-:W2:Y:S02]  /*2ad0*/  @!P0 SYNCS.PHASECHK.TRANS64 P0, [R0+URZ+0xa0], R2 ;  /* 0x0000a002000085a7 */ /* 0x000ea400080010ff */
[----:B--2---:R-:W-:Y:S05]  /*2ae0*/  @P0 EXIT ;  /* 0x000000000000094d */ /* 0x004fea0003800000 */
[----:B------:R-:W-:Y:S05]  /*2af0*/  BRA `(.L_x_48) ;  /* 0xfffffffc00ec7947 */ /* 0x000fea000383ffff */
.L_x_41:
[----:B------:R-:W-:-:S09]  /*2b00*/  UISETP.NE.AND UP1, UPT, UR8, URZ, UPT ;  /* 0x000000ff0800728c */ /* 0x000fd2000bf25270 */
[----:B------:R-:W-:Y:S05]  /*2b10*/  BRA.U UP1, `(.L_x_49) ;  /* 0x0000000d017c7547 */ /* 0x000fea000b800000 */
[----:B------:R-:W-:Y:S01]  /*2b20*/  UMOV UR4, 0x40 ;  /* 0x0000004000047882 */ /* 0x000fe20000000000 */
[----:B------:R-:W-:Y:S01]  /*2b30*/  NOP ;  /* 0x0000000000007918 */ /* 0x000fe20000000000 */
[----:B------:R-:W-:Y:S01]  /*2b40*/  ULEA UR4, UR37, UR4, 0x18 ;  /* 0x0000000425047291 */ /* 0x000fe2000f8ec0ff */
[----:B------:R-:W-:Y:S02]  /*2b50*/  UMOV UR5, 0x400 ;  /* 0x0000040000057882 */ /* 0x000fe40000000000 */
[----:B------:R-:W-:-:S06]  /*2b60*/  ULEA UR37, UR37, UR5, 0x18 ;  /* 0x0000000525257291 */ /* 0x000fcc000f8ec0ff */
[----:B------:R-:W1:Y:S02]  /*2b70*/  LDS.U8 R0, [UR4+0x1c] ;  /* 0x00001c04ff007984 */ /* 0x000e640008000000 */
[----:B-1----:R-:W-:-:S13]  /*2b80*/  ISETP.NE.AND P0, PT, R0, RZ, PT ;  /* 0x000000ff0000720c */ /* 0x002fda0003f05270 */
[----:B------:R-:W-:Y:S05]  /*2b90*/  @P0 BRA `(.L_x_50) ;  /* 0x0000000000580947 */ /* 0x000fea0003800000 */
[----:B------:R-:W-:-:S13]  /*2ba0*/  ELECT P0, URZ, PT ;  /* 0x0000000000ff782f */ /* 0x000fda0003800000 */
[----:B------:R-:W-:Y:S05]  /*2bb0*/  @!P0 BRA `(.L_x_51) ;  /* 0x0000000000608947 */ /* 0x000fea0003800000 */
[----:B------:R-:W-:Y:S01]  /*2bc0*/  UMOV UR5, 0x10 ;  /* 0x0000001000057882 */ /* 0x000fe20000000000 */
[----:B------:R-:W-:Y:S01]  /*2bd0*/  HFMA2 R0, -RZ, RZ, 0, 5.9604644775390625e-08 ;  /* 0x00000001ff007431 */ /* 0x000fe200000001ff */
[----:B------:R-:W-:-:S03]  /*2be0*/  MOV R2, 0xffff ;  /* 0x0000ffff00027802 */ /* 0x000fc60000000f00 */
[----:B------:R-:W-:Y:S04]  /*2bf0*/  DEPBAR.LE SB1, 0x36 ;  /* 0x00009d800000791a */ /* 0x000fe80000000000 */
[----:B------:R-:W1:Y:S02]  /*2c00*/  UTCATOMSWS.FIND_AND_SET.ALIGN UP0, UR5, UR5 ;  /* 0x00000005000575e3 */ /* 0x000e640008000800 */
[----:B-1----:R-:W-:Y:S01]  /*2c10*/  MOV R3, UR5 ;  /* 0x0000000500037c02 */ /* 0x002fe20008000f00 */
[----:B------:R-:W-:Y:S06]  /*2c20*/  BRA.U UP0, `(.L_x_52) ;  /* 0x0000000100187547 */ /* 0x000fec000b800000 */
.L_x_53:
[----:B------:R-:W-:Y:S05]  /*2c30*/  NANOSLEEP 0x64 ;  /* 0x000000640000795d */ /* 0x000fea0003800000 */
[----:B------:R-:W-:-:S05]  /*2c40*/  UMOV UR5, 0x10 ;  /* 0x0000001000057882 */ /* 0x000fca0000000000 */
[----:B------:R-:W-:Y:S04]  /*2c50*/  DEPBAR.LE SB1, 0x36 ;  /* 0x00009d800000791a */ /* 0x000fe80000000000 */
[----:B------:R-:W1:Y:S02]  /*2c60*/  UTCATOMSWS.FIND_AND_SET.ALIGN UP0, UR5, UR5 ;  /* 0x00000005000575e3 */ /* 0x000e640008000800 */
[----:B-1----:R-:W-:Y:S01]  /*2c70*/  MOV R3, UR5 ;  /* 0x0000000500037c02 */ /* 0x002fe20008000f00 */
[----:B------:R-:W-:Y:S05]  /*2c80*/  BRA.U !UP0, `(.L_x_53) ;  /* 0xfffffffd08e87547 */ /* 0x000fea000b83ffff */
.L_x_52:
[-C--:B------:R-:W-:Y:S02]  /*2c90*/  SHF.L.U32 R2, R2, R3.reuse, RZ ;  /* 0x0000000302027219 */ /* 0x080fe400000006ff */
[----:B------:R-:W-:Y:S01]  /*2ca0*/  SHF.L.U32 R0, R0, R3, RZ ;  /* 0x0000000300007219 */ /* 0x000fe200000006ff */
[----:B------:R-:W-:Y:S02]  /*2cb0*/  IMAD.SHL.U32 R3, R3, 0x20, RZ ;  /* 0x0000002003037824 */ /* 0x000fe400078e00ff */
[----:B------:R1:W-:Y:S04]  /*2cc0*/  ATOMS.OR RZ, [UR4+0x14], R2 ;  /* 0x00001402ffff798c */ /* 0x0003e8000b000004 */
[----:B------:R1:W-:Y:S04]  /*2cd0*/  ATOMS.OR RZ, [UR4+0x18], R0 ;  /* 0x00001800ffff798c */ /* 0x0003e8000b000004 */
[----:B------:R1:W-:Y:S01]  /*2ce0*/  STS [UR37+0x140], R3 ;  /* 0x00014003ff007988 */ /* 0x0003e20008000825 */
[----:B------:R-:W-:Y:S05]  /*2cf0*/  BRA `(.L_x_51) ;  /* 0x0000000000107947 */ /* 0x000fea0003800000 */
.L_x_50:
[----:B------:R-:W-:Y:S02]  /*2d00*/  MOV R0, 0xffffffff ;  /* 0xffffffff00007802 */ /* 0x000fe40000000f00 */
[----:B------:R-:W-:-:S03]  /*2d10*/  MOV R2, 0x2d40 ;  /* 0x00002d4000027802 */ /* 0x000fc60000000f00 */
[----:B------:R1:W-:Y:S04]  /*2d20*/  STS [UR37+0x140], R0 ;  /* 0x00014000ff007988 */ /* 0x0003e80008000825 */
[----:B-1-3-5:R-:W-:Y:S05]  /*2d30*/  CALL.REL.NOINC `($__internal_1_$__cuda_sm10x_tcgen05_guardrail_trap_phase_invalid_during_alloc) ;  /* 0x00000050005c7944 */ /* 0x02afea0003c00000 */
.L_x_51:
[----:B------:R-:W-:Y:S05]  /*2d40*/  WARPSYNC.ALL ;  /* 0x0000000000007948 */ /* 0x000fea0003800000 */
[----:B------:R-:W2:Y:S01]  /*2d50*/  S2UR UR6, SR_CgaCtaId ;  /* 0x00000000000679c3 */ /* 0x000ea20000008800 */
[----:B------:R-:W-:Y:S01]  /*2d60*/  UMOV UR4, 0x400 ;  /* 0x0000040000047882 */ /* 0x000fe20000000000 */
[----:B------:R-:W-:-:S06]  /*2d70*/  NOP ;  /* 0x0000000000007918 */ /* 0x000fcc0000000000 */
[----:B------:R-:W-:Y:S06]  /*2d80*/  BAR.ARV 0x6, 0xa0 ;  /* 0x0182800000007b1d */ /* 0x000fec0000002000 */
[----:B------:R-:W4:Y:S01]  /*2d90*/  LDCU UR7, c[0x0][0x38c] ;  /* 0x00007180ff0777ac */ /* 0x000f220008000800 */
[----:B------:R-:W-:Y:S01]  /*2da0*/  IMAD.MOV.U32 R11, RZ, RZ, 0x1 ;  /* 0x00000001ff0b7424 */ /* 0x000fe200078e00ff */
[----:B------:R-:W-:Y:S01]  /*2db0*/  CS2R R8, SRZ ;  /* 0x0000000000087805 */ /* 0x000fe2000001ff00 */
[----:B------:R-:W-:Y:S01]  /*2dc0*/  IMAD.MOV.U32 R10, RZ, RZ, RZ ;  /* 0x000000ffff0a7224 */ /* 0x000fe200078e00ff */
[----:B------:R-:W-:Y:S01]  /*2dd0*/  UMOV UR18, URZ ;  /* 0x000000ff00127c82 */ /* 0x000fe20008000000 */
[----:B------:R-:W-:Y:S01]  /*2de0*/  UMOV UR17, URZ ;  /* 0x000000ff00117c82 */ /* 0x000fe20008000000 */
[----:B------:R-:W-:Y:S01]  /*2df0*/  UMOV UR22, 0x0 ;  /* 0x0000000000167882 */ /* 0x000fe20000000000 */
[----:B------:R-:W-:Y:S01]  /*2e00*/  UMOV UR23, 0x8100010 ;  /* 0x0810001000177882 */ /* 0x000fe20000000000 */
[----:B------:R-:W-:Y:S01]  /*2e10*/  UMOV UR20, 0x0 ;  /* 0x0000000000147882 */ /* 0x000fe20000000000 */
[----:B------:R-:W-:Y:S01]  /*2e20*/  UMOV UR21, 0x8100010 ;  /* 0x0810001000157882 */ /* 0x000fe20000000000 */
[----:B--2---:R-:W-:Y:S01]  /*2e30*/  ULEA UR6, UR6, UR4, 0x18 ;  /* 0x0000000406067291 */ /* 0x004fe2000f8ec0ff */
[----:B------:R-:W2:Y:S03]  /*2e40*/  LDCU UR4, c[0x0][0x38c] ;  /* 0x00007180ff0477ac */ /* 0x000ea60008000800 */
[----:B------:R-:W-:-:S02]  /*2e50*/  UIADD3 UR11, UPT, UPT, UR6, 0x6400, URZ ;  /* 0x00006400060b7890 */ /* 0x000fc4000fffe0ff */
[----:B----4-:R-:W-:-:S03]  /*2e60*/  UIADD3 UR7, UPT, UPT, UR7, 0x1f, URZ ;  /* 0x0000001f07077890 */ /* 0x010fc6000fffe0ff */
[----:B-1----:R-:W1:Y:S01]  /*2e70*/  LDS R0, [UR6+0x140] ;  /* 0x00014006ff007984 */ /* 0x002e620008000800 */
[----:B------:R-:W-:Y:S02]  /*2e80*/  UIADD3 UR12, UPT, UPT, UR6, 0x10400, URZ ;  /* 0x00010400060c7890 */ /* 0x000fe4000fffe0ff */
[----:B------:R-:W-:Y:S02]  /*2e90*/  USHF.R.S32.HI UR5, URZ, 0x1f, UR7 ;  /* 0x0000001fff057899 */ /* 0x000fe40008011407 */
[----:B------:R-:W-:Y:S02]  /*2ea0*/  USHF.R.U32.HI UR11, URZ, 0x4, UR11 ;  /* 0x00000004ff0b7899 */ /* 0x000fe4000801160b */
[----:B------:R-:W-:Y:S02]  /*2eb0*/  ULEA.HI UR5, UR5, UR7, URZ, 0x5 ;  /* 0x0000000705057291 */ /* 0x000fe4000f8f28ff */
[----:B------:R-:W-:Y:S02]  /*2ec0*/  USHF.R.U32.HI UR12, URZ, 0x4, UR12 ;  /* 0x00000004ff0c7899 */ /* 0x000fe4000801160c */
[----:B------:R-:W-:-:S02]  /*2ed0*/  USHF.R.S32.HI UR5, URZ, 0x5, UR5 ;  /* 0x00000005ff057899 */ /* 0x000fc40008011405 */
[----:B------:R-:W-:Y:S02]  /*2ee0*/  ULOP3.LUT UR11, UR11, 0x3fff, URZ, 0xc0, !UPT ;  /* 0x00003fff0b0b7892 */ /* 0x000fe4000f8ec0ff */
[----:B------:R-:W-:Y:S02]  /*2ef0*/  UISETP.LT.AND UP0, UPT, UR5, 0x1, UPT ;  /* 0x000000010500788c */ /* 0x000fe4000bf01270 */
[----:B------:R-:W-:Y:S02]  /*2f00*/  ULOP3.LUT UR12, UR12, 0x3fff, URZ, 0xc0, !UPT ;  /* 0x00003fff0c0c7892 */ /* 0x000fe4000f8ec0ff */
[----:B------:R-:W-:Y:S02]  /*2f10*/  USEL UR10, UR5, 0x1, !UP0 ;  /* 0x00000001050a7887 */ /* 0x000fe4000c000000 */
[----:B------:R-:W-:Y:S02]  /*2f20*/  ULOP3.LUT UR11, UR11, 0x10000, URZ, 0xfc, !UPT ;  /* 0x000100000b0b7892 */ /* 0x000fe4000f8efcff */
[----:B------:R-:W-:-:S02]  /*2f30*/  ULOP3.LUT UR12, UR12, 0x10000, URZ, 0xfc, !UPT ;  /* 0x000100000c0c7892 */ /* 0x000fc4000f8efcff */
[----:B------:R-:W-:Y:S02]  /*2f40*/  UIADD3 UR10, UPT, UPT, -UR10, URZ, URZ ;  /* 0x000000ff0a0a7290 */ /* 0x000fe4000fffe1ff */
[----:B--2---:R-:W-:Y:S01]  /*2f50*/  UISETP.GE.AND UP3, UPT, UR4, 0x1, UPT ;  /* 0x000000010400788c */ /* 0x004fe2000bf66270 */
[----:B-1----:R-:W-:-:S15]  /*2f60*/  R2UR UR19, R0 ;  /* 0x00000000001372ca */ /* 0x002fde00000e0000 */
.L_x_60:
[----:B------:R-:W-:Y:S02]  /*2f70*/  LEA R0, R10, UR6, 0x3 ;  /* 0x000000060a007c11 */ /* 0x000fe4000f8e18ff */
[----:B------:R-:W-:Y:S02]  /*2f80*/  SHF.L.U32 R2, R9, 0x1f, RZ ;  /* 0x0000001f09027819 */ /* 0x000fe400000006ff */
[----:B------:R-:W-:Y:S01]  /*2f90*/  PLOP3.LUT P0, PT, PT, PT, UP3, 0x80, 0x8 ;  /* 0x000000000008781c */ /* 0x000fe20003f0f038 */
[----:B------:R-:W-:Y:S01]  /*2fa0*/  VIADD R3, R0, 0xa0 ;  /* 0x000000a000037836 */ /* 0x000fe20000000000 */
[----:B-1----:R-:W1:Y:S02]  /*2fb0*/  SYNCS.PHASECHK.TRANS64.TRYWAIT P1, [R0+URZ+0x90], R2 ;  /* 0x00009002000075a7 */ /* 0x002e6400080211ff */
[----:B-1--4-:R-:W-:Y:S09]  /*2fc0*/  @!P1 BRA `(.L_x_54) ;  /* 0x00000048002c9947 */ /* 0x012ff20003800000 */
.L_x_133:
[----:B------:R-:W-:Y:S01]  /*2fd0*/  LEA R4, R10, UR6, 0x4 ;  /* 0x000000060a047c11 */ /* 0x000fe2000f8e20ff */
[----:B------:R-:W-:Y:S01]  /*2fe0*/  @UP3 ULEA UR4, UR17, UR6, 0x3 ;  /* 0x0000000611043291 */ /* 0x000fe2000f8e18ff */
[----:B------:R-:W-:Y:S01]  /*2ff0*/  PLOP3.LUT P2, PT, PT, PT, PT, 0x80, 0x8 ;  /* 0x000000000008781c */ /* 0x000fe20003f4f070 */
[----:B------:R-:W-:Y:S01]  /*3000*/  ULEA UR8, UR18, UR6, 0x3 ;  /* 0x0000000612087291 */ /* 0x000fe2000f8e18ff */
[----:B------:R-:W-:Y:S01]  /*3010*/  PRMT R3, RZ, 0x654, R3 ;  /* 0x00000654ff037816 */ /* 0x000fe20000000003 */
[----:B------:R-:W-:Y:S01]  /*3020*/  ULEA UR9, UR18, UR19, 0x6 ;  /* 0x0000001312097291 */ /* 0x000fe2000f8e30ff */
[----:B------:R-:W2:Y:S01]  /*3030*/  LDS.128 R4, [R4+0x120] ;  /* 0x0001200004047984 */ /* 0x000ea20000000c00 */
[----:B-1----:R-:W-:Y:S02]  /*3040*/  @P0 SHF.L.U32 R2, R8, 0x1f, RZ ;  /* 0x0000001f08020819 */ /* 0x002fe400000006ff */
[----:B------:R-:W-:Y:S01]  /*3050*/  SHF.L.U32 R0, R11, 0x1f, RZ ;  /* 0x0000001f0b007819 */ /* 0x000fe200000006ff */
[----:B------:R-:W-:Y:S01]  /*3060*/  @!PT LDS RZ, [RZ] ;  /* 0x00000000fffff984 */ /* 0x000fe20000000800 */
[----:B------:R-:W-:Y:S01]  /*3070*/  @!PT LDS RZ, [RZ] ;  /* 0x00000000fffff984 */ /* 0x000fe20000000800 */
[----:B------:R-:W-:Y:S01]  /*3080*/  @!PT LDS RZ, [RZ] ;  /* 0x00000000fffff984 */ /* 0x000fe20000000800 */
[----:B------:R-:W-:Y:S01]  /*3090*/  @!PT LDS RZ, [RZ] ;  /* 0x00000000fffff984 */ /* 0x000fe20000000800 */
[----:B------:R1:W-:Y:S06]  /*30a0*/  MEMBAR.ALL.CTA ;  /* 0x0000000000007992 */ /* 0x0003ec0000008000 */
[----:B-1----:R-:W1:Y:S02]  /*30b0*/  FENCE.VIEW.ASYNC.S ;  /* 0x00000000000073c6 */ /* 0x002e640000000000 */
[----:B-1----:R1:W-:Y:S01]  /*30c0*/  SYNCS.ARRIVE.TRANS64.RED.A1T0 RZ, [R3+URZ], RZ ;  /* 0x000000ff03ff79a7 */ /* 0x0023e200081004ff */
[----:B------:R1:W4:Y:S01]  /*30d0*/  @P0 SYNCS.PHASECHK.TRANS64.TRYWAIT P2, [UR4], R2 ;  /* 0x00000002ff0005a7 */ /* 0x0003220008041104 */
[----:B--2---:R-:W-:Y:S01]  /*30e0*/  LOP3.LUT P1, RZ, R6, 0x1, RZ, 0xc0, !PT ;  /* 0x0000000106ff7812 */ /* 0x004fe2000782c0ff */
[----:B------:R-:W2:Y:S02]  /*30f0*/  SYNCS.PHASECHK.TRANS64.TRYWAIT P0, [UR8+0xd0], R0 ;  /* 0x0000d000ff0075a7 */ /* 0x000ea40008001108 */
[----:B-12-4-:R-:W-:Y:S10]  /*3100*/  @!P0 BRA `(.L_x_55) ;  /* 0x0000004400f08947 */ /* 0x016ff40003800000 */
.L_x_135:
[----:B------:R-:W-:Y:S01]  /*3110*/  IADD3 R10, PT, PT, R10, 0x1, RZ ;  /* 0x000000010a0a7810 */ /* 0x000fe20007ffe0ff */
[----:B------:R-:W-:Y:S06]  /*3120*/  BRA.U !UP3, `(.L_x_56) ;  /* 0x000000010b987547 */ /* 0x000fec000b800000 */
[----:B------:R-:W-:Y:S01]  /*3130*/  UPLOP3.LUT UP4, UPT, UPT, UPT, UPT, 0x40, 0x4 ;  /* 0x000000000004789c */ /* 0x000fe20003f8e870 */
[----:B------:R-:W-:Y:S01]  /*3140*/  UMOV UR16, UR10 ;  /* 0x0000000a00107c82 */ /* 0x000fe20008000000 */
[----:B------:R-:W-:Y:S01]  /*3150*/  UMOV UR15, UR5 ;  /* 0x00000005000f7c82 */ /* 0x000fe20008000000 */
[----:B------:R-:W-:-:S08]  /*3160*/  UMOV UR14, UR17 ;  /* 0x00000011000e7c82 */ /* 0x000fd00008000000 */
.L_x_59:
[----:B------:R-:W-:Y:S02]  /*3170*/  UIADD3 UR16, UPT, UPT, UR16, 0x1, URZ ;  /* 0x0000000110107890 */ /* 0x000fe4000fffe0ff */
[----:B--2---:R-:W-:Y:S02]  /*3180*/  ULEA UR7, UR14, UR6, 0x3 ;  /* 0x000000060e077291 */ /* 0x004fe4000f8e18ff */
[----:B------:R-:W-:Y:S01]  /*3190*/  UISETP.NE.AND UP0, UPT, UR16, URZ, UPT ;  /* 0x000000ff1000728c */ /* 0x000fe2000bf05270 */
[----:B----4-:R-:W-:Y:S10]  /*31a0*/  @P2 BRA `(.L_x_57) ;  /* 0x00000000000c2947 */ /* 0x010ff40003800000 */
[----:B-1----:R-:W-:Y:S04]  /*31b0*/  SHF.L.U32 R2, R8, 0x1f, RZ ;  /* 0x0000001f08027819 */ /* 0x002fe800000006ff */
[----:B------:R-:W1:Y:S02]  /*31c0*/  SYNCS.PHASECHK.TRANS64.TRYWAIT P0, [UR7], R2 ;  /* 0x00000002ff0075a7 */ /* 0x000e640008001107 */
[----:B-1----:R-:W-:Y:S05]  /*31d0*/  @!P0 BRA `(.L_x_58) ;  /* 0x0000004400d48947 */ /* 0x002fea0003800000 */
.L_x_57:
[----:B------:R-:W-:Y:S01]  /*31e0*/  UISETP.NE.AND UP1, UPT, UR15, 0x1, UPT ;  /* 0x000000010f00788c */ /* 0x000fe2000bf25270 */
[----:B------:R-:W-:Y:S01]  /*31f0*/  PLOP3.LUT P2, PT, PT, PT, PT, 0x80, 0x8 ;  /* 0x000000000008781c */ /* 0x000fe20003f4f070 */
[----:B------:R-:W-:Y:S02]  /*3200*/  UIADD3 UR17, UPT, UPT, UR14, 0x1, URZ ;  /* 0x000000010e117890 */ /* 0x000fe4000fffe0ff */
[----:B------:R-:W-:Y:S02]  /*3210*/  ULEA UR24, UR14, UR12, 0x8 ;  /* 0x0000000c0e187291 */ /* 0x000fe4000f8e40ff */
[----:B------:R-:W-:Y:S01]  /*3220*/  UISETP.NE.AND UP2, UPT, UR17, 0x5, UPT ;  /* 0x000000051100788c */ /* 0x000fe2000bf45270 */
[----:B------:R-:W-:Y:S01]  /*3230*/  PLOP3.LUT P0, PT, PT, PT, UP1, 0x80, 0x8 ;  /* 0x000000000008781c */ /* 0x000fe20003f0f018 */
[----:B------:R-:W-:Y:S02]  /*3240*/  ULEA UR26, UR14, UR11, 0x9 ;  /* 0x0000000b0e1a7291 */ /* 0x000fe4000f8e48ff */
[----:B------:R-:W-:Y:S02]  /*3250*/  USEL UR13, URZ, 0x1, UP2 ;  /* 0x00000001ff0d7887 */ /* 0x000fe40009000000 */
[----:B------:R-:W-:Y:S02]  /*3260*/  USEL UR17, UR17, URZ, UP2 ;  /* 0x000000ff11117287 */ /* 0x000fe40009000000 */
[----:B------:R-:W-:Y:S02]  /*3270*/  UIADD3 UR30, UPT, UPT, UR24, 0x2, URZ ;  /* 0x00000002181e7890 */ /* 0x000fe4000fffe0ff */
[----:B------:R-:W-:Y:S01]  /*3280*/  @UP1 ULEA UR4, UR17, UR6, 0x3 ;  /* 0x0000000611041291 */ /* 0x000fe2000f8e18ff */
[----:B------:R-:W-:Y:S01]  /*3290*/  LOP3.LUT R8, R8, UR13, RZ, 0x3c, !PT ;  /* 0x0000000d08087c12 */ /* 0x000fe2000f8e3cff */
[----:B------:R-:W-:Y:S02]  /*32a0*/  UIADD3 UR28, UPT, UPT, UR26, 0x2, URZ ;  /* 0x000000021a1c7890 */ /* 0x000fe4000fffe0ff */
[----:B------:R-:W-:Y:S01]  /*32b0*/  UIADD3 UR7, UPT, UPT, UR7, 0x28, URZ ;  /* 0x0000002807077890 */ /* 0x000fe2000fffe0ff */
[----:B-1----:R-:W-:Y:S01]  /*32c0*/  @P0 SHF.L.U32 R0, R8, 0x1f, RZ ;  /* 0x0000001f08000819 */ /* 0x002fe200000006ff */
[----:B------:R-:W-:Y:S01]  /*32d0*/  UMOV UR25, 0x80004020 ;  /* 0x8000402000197882 */ /* 0x000fe20000000000 */
[----:B------:R-:W-:Y:S01]  /*32e0*/  UMOV UR27, 0x80004020 ;  /* 0x80004020001b7882 */ /* 0x000fe20000000000 */
[----:B------:R-:W-:Y:S01]  /*32f0*/  UMOV UR31, 0x80004020 ;  /* 0x80004020001f7882 */ /* 0x000fe20000000000 */
[----:B------:R2:W4:Y:S01]  /*3300*/  @P0 SYNCS.PHASECHK.TRANS64.TRYWAIT P2, [UR4], R0 ;  /* 0x00000000ff0005a7 */ /* 0x0005220008041104 */
[----:B------:R-:W-:Y:S01]  /*3310*/  UIADD3 UR15, UPT, UPT, UR15, -0x1, URZ ;  /* 0xffffffff0f0f7890 */ /* 0x000fe2000fffe0ff */
[----:B------:R2:W-:Y:S01]  /*3320*/  UTCHMMA gdesc[UR26], gdesc[UR24], tmem[UR9], tmem[UR22], idesc[UR23], UP4 ;  /* 0x00ff16181a0075ea */ /* 0x0005e2000a000009 */
[----:B------:R-:W-:Y:S01]  /*3330*/  UPLOP3.LUT UP4, UPT, UPT, UPT, UPT, 0x80, 0x8 ;  /* 0x000000000008789c */ /* 0x000fe20003f8f070 */
[----:B------:R-:W-:Y:S01]  /*3340*/  UMOV UR29, 0x80004020 ;  /* 0x80004020001d7882 */ /* 0x000fe20000000000 */
[----:B------:R-:W-:Y:S01]  /*3350*/  UMOV UR14, UR17 ;  /* 0x00000011000e7c82 */ /* 0x000fe20008000000 */
[----:B------:R2:W-:Y:S01]  /*3360*/  UTCHMMA gdesc[UR28], gdesc[UR30], tmem[UR9], tmem[UR20], idesc[UR21], UPT ;  /* 0x00ff141e1c0075ea */ /* 0x0005e2000b800009 */
[----:B------:R2:W-:Y:S01]  /*3370*/  UTCBAR [UR7], URZ ;  /* 0x000000ff070073e9 */ /* 0x0005e200080000ff */
[----:B------:R-:W-:Y:S06]  /*3380*/  BRA.U UP0, `(.L_x_59) ;  /* 0xfffffffd00787547 */ /* 0x000fec000b83ffff */
.L_x_56:
[----:B------:R-:W-:Y:S01]  /*3390*/  UIADD3 UR18, UPT, UPT, UR18, 0x1, URZ ;  /* 0x0000000112127890 */ /* 0x000fe2000fffe0ff */
[C---:B------:R-:W-:Y:S01]  /*33a0*/  ISETP.NE.AND P0, PT, R10.reuse, 0x2, PT ;  /* 0x000000020a00780c */ /* 0x040fe20003f05270 */
[----:B------:R-:W-:Y:S02]  /*33b0*/  UIADD3 UR8, UPT, UPT, UR8, 0xb0, URZ ;  /* 0x000000b008087890 */ /* 0x000fe4000fffe0ff */
[----:B------:R-:W-:Y:S01]  /*33c0*/  UISETP.NE.AND UP0, UPT, UR18, 0x4, UPT ;  /* 0x000000041200788c */ /* 0x000fe2000bf05270 */
[----:B-12---:R-:W-:Y:S02]  /*33d0*/  SEL R0, RZ, 0x1, P0 ;  /* 0x00000001ff007807 */ /* 0x006fe40000000000 */
[----:B------:R-:W-:Y:S01]  /*33e0*/  SEL R10, R10, RZ, P0 ;  /* 0x000000ff0a0a7207 */ /* 0x000fe20000000000 */
[----:B------:R-:W-:Y:S01]  /*33f0*/  USEL UR4, URZ, 0x1, UP0 ;  /* 0x00000001ff047887 */ /* 0x000fe20008000000 */
[----:B------:R-:W-:Y:S01]  /*3400*/  LOP3.LUT R9, R9, R0, RZ, 0x3c, !PT ;  /* 0x0000000009097212 */ /* 0x000fe200078e3cff */
[----:B------:R-:W-:Y:S01]  /*3410*/  USEL UR18, UR18, URZ, UP0 ;  /* 0x000000ff12127287 */ /* 0x000fe20008000000 */
[----:B------:R1:W-:Y:S03]  /*3420*/  UTCBAR [UR8], URZ ;  /* 0x000000ff080073e9 */ /* 0x0003e600080000ff */
[----:B------:R-:W-:Y:S01]  /*3430*/  LOP3.LUT R11, R11, UR4, RZ, 0x3c, !PT ;  /* 0x000000040b0b7c12 */ /* 0x000fe2000f8e3cff */
[----:B------:R-:W-:Y:S07]  /*3440*/  @P1 BRA `(.L_x_60) ;  /* 0xfffffff800c81947 */ /* 0x000fee000383ffff */
[----:B------:R-:W2:Y:S01]  /*3450*/  S2UR UR4, SR_CgaCtaId ;  /* 0x00000000000479c3 */ /* 0x000ea20000008800 */
[----:B------:R-:W-:Y:S01]  /*3460*/  ELECT P0, URZ, PT ;  /* 0x0000000000ff782f */ /* 0x000fe20003800000 */
[----:B------:R-:W-:Y:S01]  /*3470*/  IMAD.MOV.U32 R0, RZ, RZ, 0x1 ;  /* 0x00000001ff007424 */ /* 0x000fe200078e00ff */
[----:B------:R-:W-:Y:S01]  /*3480*/  UIADD3 UR6, UPT, UPT, UR6, 0xd0, URZ ;  /* 0x000000d006067890 */ /* 0x000fe2000fffe0ff */
[----:B------:R-:W-:Y:S01]  /*3490*/  SHF.L.U32 R2, R11, 0x1f, RZ ;  /* 0x0000001f0b027819 */ /* 0x000fe200000006ff */
[----:B------:R-:W-:-:S03]  /*34a0*/  UMOV UR5, 0x40 ;  /* 0x0000004000057882 */ /* 0x000fc60000000000 */
[----:B------:R-:W-:Y:S01]  /*34b0*/  UVIRTCOUNT.DEALLOC.SMPOOL 0x80 ;  /* 0x000000800000784c */ /* 0x000fe20000000000 */
[----:B--2---:R-:W-:Y:S02]  /*34c0*/  ULEA UR4, UR4, UR5, 0x18 ;  /* 0x0000000504047291 */ /* 0x004fe4000f8ec0ff */
[----:B------:R-:W-:-:S07]  /*34d0*/  ULEA UR5, UR18, UR6, 0x3 ;  /* 0x0000000612057291 */ /* 0x000fce000f8e18ff */
[----:B------:R2:W-:Y:S02]  /*34e0*/  @P0 STS.U8 [UR4+0x1c], R0 ;  /* 0x00001c00ff000988 */ /* 0x0005e40008000004 */
[----:B------:R-:W3:Y:S02]  /*34f0*/  SYNCS.PHASECHK.TRANS64.TRYWAIT P0, [UR5], R2 ;  /* 0x00000002ff0075a7 */ /* 0x000ee40008001105 */
[----:B--23--:R-:W-:Y:S05]  /*3500*/  @!P0 BRA `(.L_x_61) ;  /* 0x0000004400208947 */ /* 0x00cfea0003800000 */
.L_x_138:
[----:B------:R-:W-:-:S04]  /*3510*/  UIADD3 UR7, UPT, UPT, UR18, 0x1, URZ ;  /* 0x0000000112077890 */ /* 0x000fc8000fffe0ff */
[----:B------:R-:W-:-:S04]  /*3520*/  UISETP.NE.AND UP0, UPT, UR7, 0x4, UPT ;  /* 0x000000040700788c */ /* 0x000fc8000bf05270 */
[----:B-1----:R-:W-:Y:S02]  /*3530*/  USEL UR8, URZ, 0x1, UP0 ;  /* 0x00000001ff087887 */ /* 0x002fe40008000000 */
[----:B------:R-:W-:-:S04]  /*3540*/  USEL UR7, UR7, URZ, UP0 ;  /* 0x000000ff07077287 */ /* 0x000fc80008000000 */
[----:B------:R-:W-:Y:S01]  /*3550*/  ULEA UR5, UR7, UR6, 0x3 ;  /* 0x0000000607057291 */ /* 0x000fe2000f8e18ff */
[----:B--2---:R-:W-:-:S04]  /*3560*/  LOP3.LUT R2, R11, UR8, RZ, 0x3c, !PT ;  /* 0x000000080b027c12 */ /* 0x004fc8000f8e3cff */
[----:B------:R-:W-:-:S04]  /*3570*/  SHF.L.U32 R3, R2, 0x1f, RZ ;  /* 0x0000001f02037819 */ /* 0x000fc800000006ff */
[----:B------:R-:W1:Y:S02]  /*3580*/  SYNCS.PHASECHK.TRANS64.TRYWAIT P0, [UR5], R3 ;  /* 0x00000003ff0075a7 */ /* 0x000e640008001105 */
[----:B-1----:R-:W-:Y:S05]  /*3590*/  @!P0 BRA `(.L_x_62) ;  /* 0x0000004400148947 */ /* 0x002fea0003800000 */
.L_x_140:
        /* <DEDUP_REMOVED lines=9> */
.L_x_142:
[----:B------:R-:W-:-:S04]  /*3630*/  UIADD3 UR7, UPT, UPT, UR7, 0x1, URZ ;  /* 0x0000000107077890 */ /* 0x000fc8000fffe0ff */
[----:B------:R-:W-:-:S04]  /*3640*/  UISETP.NE.AND UP0, UPT, UR7, 0x4, UPT ;  /* 0x000000040700788c */ /* 0x000fc8000bf05270 */
[----:B------:R-:W-:Y:S02]  /*3650*/  USEL UR5, URZ, 0x1, UP0 ;  /* 0x00000001ff057887 */ /* 0x000fe40008000000 */
[----:B------:R-:W-:-:S04]  /*3660*/  USEL UR7, UR7, URZ, UP0 ;  /* 0x000000ff07077287 */ /* 0x000fc80008000000 */
[----:B------:R-:W-:Y:S01]  /*3670*/  ULEA UR7, UR7, UR6, 0x3 ;  /* 0x0000000607077291 */ /* 0x000fe2000f8e18ff */
[----:B------:R-:W-:-:S04]  /*3680*/  LOP3.LUT R2, R2, UR5, RZ, 0x3c, !PT ;  /* 0x0000000502027c12 */ /* 0x000fc8000f8e3cff */
[----:B------:R-:W-:-:S04]  /*3690*/  SHF.L.U32 R2, R2, 0x1f, RZ ;  /* 0x0000001f02027819 */ /* 0x000fc800000006ff */
[----:B------:R-:W2:Y:S02]  /*36a0*/  SYNCS.PHASECHK.TRANS64.TRYWAIT P0, [UR7], R2 ;  /* 0x00000002ff0075a7 */ /* 0x000ea40008001107 */
[----:B--2---:R-:W-:Y:S05]  /*36b0*/  @!P0 BRA `(.L_x_64) ;  /* 0x0000004000fc8947 */ /* 0x004fea0003800000 */
.L_x_144:
[----:B------:R-:W-:Y:S01]  /*36c0*/  NOP ;  /* 0x0000000000007918 */ /* 0x000fe20000000000 */
[----:B-1----:R-:W1:Y:S01]  /*36d0*/  LDS R0, [UR4+0x14] ;  /* 0x00001404ff007984 */ /* 0x002e620008000800 */
[----:B------:R-:W-:Y:S01]  /*36e0*/  ULOP3.LUT UR6, UR19, 0xffff, URZ, 0xc0, !UPT ;  /* 0x0000ffff13067892 */ /* 0x000fe2000f8ec0ff */
[----:B------:R-:W-:Y:S01]  /*36f0*/  UMOV UR8, 0xffff ;  /* 0x0000ffff00087882 */ /* 0x000fe20000000000 */
[----:B------:R-:W-:Y:S02]  /*3700*/  UMOV UR5, 0x1 ;  /* 0x0000000100057882 */ /* 0x000fe40000000000 */
[----:B------:R-:W-:-:S04]  /*3710*/  USHF.R.U32.HI UR6, URZ, 0x5, UR6 ;  /* 0x00000005ff067899 */ /* 0x000fc80008011606 */
[----:B------:R-:W-:Y:S02]  /*3720*/  USHF.L.U32 UR8, UR8, UR6, URZ ;  /* 0x0000000608087299 */ /* 0x000fe400080006ff */
[----:B------:R-:W-:-:S04]  /*3730*/  USHF.L.U32 UR5, UR5, UR6, URZ ;  /* 0x0000000605057299 */ /* 0x000fc800080006ff */
[----:B-1----:R-:W-:-:S04]  /*3740*/  LOP3.LUT R0, R0, UR8, RZ, 0xc0, !PT ;  /* 0x0000000800007c12 */ /* 0x002fc8000f8ec0ff */
[----:B------:R-:W-:-:S13]  /*3750*/  ISETP.NE.AND P0, PT, R0, UR8, PT ;  /* 0x0000000800007c0c */ /* 0x000fda000bf05270 */
[----:B------:R-:W-:Y:S05]  /*3760*/  @P0 BRA `(.L_x_65) ;  /* 0x0000000000580947 */ /* 0x000fea0003800000 */
[----:B------:R-:W1:Y:S02]  /*3770*/  LDS R0, [UR4+0x18] ;  /* 0x00001804ff007984 */ /* 0x000e640008000800 */
[----:B-1----:R-:W-:-:S04]  /*3780*/  LOP3.LUT R0, R0, UR5, RZ, 0xc0, !PT ;  /* 0x0000000500007c12 */ /* 0x002fc8000f8ec0ff */
[----:B------:R-:W-:-:S13]  /*3790*/  ISETP.NE.AND P0, PT, R0, UR5, PT ;  /* 0x0000000500007c0c */ /* 0x000fda000bf05270 */
[----:B------:R-:W-:Y:S05]  /*37a0*/  @P0 BRA `(.L_x_66) ;  /* 0x00000000003c0947 */ /* 0x000fea0003800000 */
[----:B------:R-:W1:Y:S01]  /*37b0*/  S2R R2, SR_LANEID ;  /* 0x0000000000027919 */ /* 0x000e620000000000 */
[----:B------:R-:W-:Y:S01]  /*37c0*/  ULOP3.LUT UR8, URZ, UR8, URZ, 0x33, !UPT ;  /* 0x00000008ff087292 */ /* 0x000fe2000f8e33ff */
[----:B------:R-:W-:Y:S02]  /*37d0*/  VOTEU.ANY UR7, UPT, PT ;  /* 0x0000000000077886 */ /* 0x000fe400038e0100 */
[----:B------:R-:W-:-:S03]  /*37e0*/  UFLO.U32 UR7, UR7 ;  /* 0x00000007000772bd */ /* 0x000fc600080e0000 */
[----:B------:R-:W-:-:S04]  /*37f0*/  IMAD.U32 R0, RZ, RZ, UR8 ;  /* 0x00000008ff007e24 */ /* 0x000fc8000f8e00ff */
[----:B------:R2:W3:Y:S02]  /*3800*/  REDUX UR6, R0 ;  /* 0x00000000000673c4 */ /* 0x0004e40000000000 */
[----:B------:R1:W-:Y:S02]  /*3810*/  UTCATOMSWS.AND URZ, UR8 ;  /* 0x0000000800ff79e3 */ /* 0x0003e40008000000 */
[----:B-1----:R-:W-:Y:S02]  /*3820*/  ISETP.EQ.U32.AND P0, PT, R2, UR7, PT ;  /* 0x0000000702007c0c */ /* 0x002fe4000bf02070 */
[----:B--2---:R-:W-:Y:S02]  /*3830*/  LOP3.LUT R0, RZ, UR5, RZ, 0x33, !PT ;  /* 0x00000005ff007c12 */ /* 0x004fe4000f8e33ff */
[----:B---3--:R-:W-:Y:S02]  /*3840*/  MOV R2, UR6 ;  /* 0x0000000600027c02 */ /* 0x008fe40008000f00 */
[----:B------:R-:W1:Y:S07]  /*3850*/  REDUX UR5, R0 ;  /* 0x00000000000573c4 */ /* 0x000e6e0000000000 */
[----:B------:R2:W-:Y:S01]  /*3860*/  @P0 ATOMS.AND RZ, [UR4+0x14], R2 ;  /* 0x00001402ffff098c */ /* 0x0005e2000a800004 */
[----:B-1----:R-:W-:-:S05]  /*3870*/  IMAD.U32 R0, RZ, RZ, UR5 ;  /* 0x00000005ff007e24 */ /* 0x002fca000f8e00ff */
[----:B------:R2:W-:Y:S01]  /*3880*/  @P0 ATOMS.AND RZ, [UR4+0x18], R0 ;  /* 0x00001800ffff098c */ /* 0x0005e2000a800004 */
[----:B------:R-:W-:Y:S05]  /*3890*/  BRA `(.L_x_67) ;  /* 0x0000000000147947 */ /* 0x000fea0003800000 */
.L_x_66:
[----:B------:R-:W-:Y:S02]  /*38a0*/  MOV R2, 0x38c0 ;  /* 0x000038c000027802 */ /* 0x000fe40000000f00 */
[----:B----45:R-:W-:Y:S05]  /*38b0*/  CALL.REL.NOINC `($__internal_0_$__cuda_sm10x_tcgen05_guardrail_trap_col_being_dealloced_not_returned_by_alloc) ;  /* 0x0000004400707944 */ /* 0x030fea0003c00000 */
[----:B------:R-:W-:Y:S05]  /*38c0*/  BRA `(.L_x_67) ;  /* 0x0000000000087947 */ /* 0x000fea0003800000 */
.L_x_65:
[----:B------:R-:W-:Y:S02]  /*38d0*/  MOV R2, 0x38f0 ;  /* 0x000038f000027802 */ /* 0x000fe40000000f00 */
[----:B----45:R-:W-:Y:S05]  /*38e0*/  CALL.REL.NOINC `($__internal_2_$__cuda_sm10x_tcgen05_guardrail_trap_unallocated_columns_being_dealloced) ;  /* 0x00000044007c7944 */ /* 0x030fea0003c00000 */
.L_x_67:
[----:B------:R-:W-:Y:S01]  /*38f0*/  NOP ;  /* 0x0000000000007918 */ /* 0x000fe20000000000 */
[----:B------:R-:W-:Y:S05]  /*3900*/  EXIT ;  /* 0x000000000000794d */ /* 0x000fea0003800000 */
.L_x_49:
[----:B------:R-:W-:-:S09]  /*3910*/  UISETP.NE.OR UP2, UPT, UR8, 0x3, !UP2 ;  /* 0x000000030800788c */ /* 0x000fd2000d745670 */
[----:B------:R-:W-:Y:S05]  /*3920*/  BRA.U UP2, `(.L_x_68) ;  /* 0x0000000d02b07547 */ /* 0x000fea000b800000 */
[----:B------:R-:W1:Y:S01]  /*3930*/  LDC R0, c[0x0][0xb30] ;  /* 0x0002cc00ff007b82 */ /* 0x000e620000000800 */
[----:B------:R-:W2:Y:S01]  /*3940*/  LDCU.64 UR8, c[0x0][0x888] ;  /* 0x00011100ff0877ac */ /* 0x000ea20008000a00 */
[----:B------:R-:W-:Y:S02]  /*3950*/  HFMA2 R27, -RZ, RZ, 0, 0 ;  /* 0x00000000ff1b7431 */ /* 0x000fe400000001ff */
[----:B------:R-:W-:Y:S01]  /*3960*/  IMAD.MOV.U32 R29, RZ, RZ, 0x1 ;  /* 0x00000001ff1d7424 */ /* 0x000fe200078e00ff */
[----:B------:R-:W-:Y:S01]  /*3970*/  MOV R25, 0x2000 ;  /* 0x0000200000197802 */ /* 0x000fe20000000f00 */
[----:B------:R-:W4:Y:S01]  /*3980*/  LDCU.64 UR4, c[0x0][0x890] ;  /* 0x00011200ff0477ac */ /* 0x000f220008000a00 */
[----:B------:R-:W-:Y:S01]  /*3990*/  IMAD.MOV.U32 R28, RZ, RZ, RZ ;  /* 0x000000ffff1c7224 */ /* 0x000fe200078e00ff */
[----:B------:R-:W3:Y:S01]  /*39a0*/  LDC R24, c[0x0][0x370] ;  /* 0x0000dc00ff187b82 */ /* 0x000ee20000000800 */
[----:B------:R-:W-:Y:S01]  /*39b0*/  UMOV UR7, 0x400 ;  /* 0x0000040000077882 */ /* 0x000fe20000000000 */
[----:B------:R-:W-:-:S02]  /*39c0*/  UPLOP3.LUT UP1, UPT, UPT, UPT, UPT, 0x40, 0x4 ;  /* 0x000000000004789c */ /* 0x000fc40003f2e870 */
[----:B------:R-:W-:Y:S01]  /*39d0*/  ULEA UR7, UR37, UR7, 0x18 ;  /* 0x0000000725077291 */ /* 0x000fe2000f8ec0ff */
[----:B------:R-:W-:-:S03]  /*39e0*/  UMOV UR13, URZ ;  /* 0x000000ff000d7c82 */ /* 0x000fc60008000000 */
[----:B------:R-:W3:Y:S01]  /*39f0*/  LDC R3, c[0x0][0xb0c] ;  /* 0x0002c300ff037b82 */ /* 0x000ee20000000800 */
[----:B--2---:R-:W-:Y:S02]  /*3a00*/  UISETP.NE.U32.AND UP3, UPT, UR8, URZ, UPT ;  /* 0x000000ff0800728c */ /* 0x004fe4000bf65070 */
[----:B----4-:R-:W-:-:S05]  /*3a10*/  UISETP.NE.U32.AND UP4, UPT, UR4, URZ, UPT ;  /* 0x000000ff0400728c */ /* 0x010fca000bf85070 */
[----:B------:R-:W2:Y:S01]  /*3a20*/  LDC R18, c[0x0][0xb20] ;  /* 0x0002c800ff127b82 */ /* 0x000ea20000000800 */
[----:B-1----:R-:W-:Y:S01]  /*3a30*/  ISETP.NE.AND P1, PT, R0, 0x1, PT ;  /* 0x000000010000780c */ /* 0x002fe20003f25270 */
[----:B------:R-:W-:Y:S02]  /*3a40*/  UISETP.NE.AND.EX UP3, UPT, UR9, URZ, UPT, UP3 ;  /* 0x000000ff0900728c */ /* 0x000fe4000bf65330 */
[----:B------:R-:W-:-:S04]  /*3a50*/  UISETP.NE.AND.EX UP4, UPT, UR5, URZ, UPT, UP4 ;  /* 0x000000ff0500728c */ /* 0x000fc8000bf85340 */
[----:B------:R-:W1:Y:S08]  /*3a60*/  LDC.64 R30, c[0x0][0x348] ;  /* 0x0000d200ff1e7b82 */ /* 0x000e700000000a00 */
[----:B------:R-:W4:Y:S08]  /*3a70*/  LDC.64 R16, c[0x0][0xb10] ;  /* 0x0002c400ff107b82 */ /* 0x000f300000000a00 */
[----:B------:R-:W1:Y:S08]  /*3a80*/  LDC.64 R6, c[0x0][0xb18] ;  /* 0x0002c600ff067b82 */ /* 0x000e700000000a00 */
[----:B------:R-:W1:Y:S08]  /*3a90*/  LDC.64 R4, c[0x0][0xb28] ;  /* 0x0002ca00ff047b82 */ /* 0x000e700000000a00 */
[----:B--23--:R-:W1:Y:S02]  /*3aa0*/  LDC R19, c[0x0][0x374] ;  /* 0x0000dd00ff137b82 */ /* 0x00ce640000000800 */
.L_x_77:
[C---:B------:R-:W-:Y:S02]  /*3ab0*/  LEA R0, R28.reuse, UR7, 0x3 ;  /* 0x000000071c007c11 */ /* 0x040fe4000f8e18ff */
[----:B------:R-:W-:Y:S02]  /*3ac0*/  SHF.L.U32 R2, R27, 0x1f, RZ ;  /* 0x0000001f1b027819 */ /* 0x000fe400000006ff */
[----:B------:R-:W-:Y:S02]  /*3ad0*/  LEA R20, R28, UR7, 0x4 ;  /* 0x000000071c147c11 */ /* 0x000fe4000f8e20ff */
[----:B--2---:R-:W2:Y:S02]  /*3ae0*/  SYNCS.PHASECHK.TRANS64.TRYWAIT P0, [R0+URZ+0x90], R2 ;  /* 0x00009002000075a7 */ /* 0x004ea400080011ff */
[----:B--2---:R-:W-:Y:S05]  /*3af0*/  @!P0 BRA `(.L_x_69) ;  /* 0x0000004000048947 */ /* 0x004fea0003800000 */
.L_x_145:
[----:B------:R-:W-:Y:S01]  /*3b00*/  ISETP.GE.AND P0, PT, R40, 0x1, PT ;  /* 0x000000012800780c */ /* 0x000fe20003f06270 */
[----:B------:R-:W3:Y:S01]  /*3b10*/  LDS.128 R20, [R20+0x120] ;  /* 0x0001200014147984 */ /* 0x000ee20000000c00 */
[----:B--2---:R-:W-:Y:S01]  /*3b20*/  VIADD R0, R0, 0xa0 ;  /* 0x000000a000007836 */ /* 0x004fe20000000000 */
[----:B------:R-:W-:Y:S01]  /*3b30*/  @!PT LDS RZ, [RZ] ;  /* 0x00000000fffff984 */ /* 0x000fe20000000800 */
[----:B------:R-:W-:Y:S01]  /*3b40*/  @!PT LDS RZ, [RZ] ;  /* 0x00000000fffff984 */ /* 0x000fe20000000800 */
[----:B------:R-:W-:Y:S01]  /*3b50*/  @!PT LDS RZ, [RZ] ;  /* 0x00000000fffff984 */ /* 0x000fe20000000800 */
[----:B------:R-:W-:Y:S01]  /*3b60*/  @!PT LDS RZ, [RZ] ;  /* 0x00000000fffff984 */ /* 0x000fe20000000800 */
[----:B------:R2:W-:Y:S06]  /*3b70*/  MEMBAR.ALL.CTA ;  /* 0x0000000000007992 */ /* 0x0005ec0000008000 */
[----:B--2---:R-:W2:Y:S01]  /*3b80*/  FENCE.VIEW.ASYNC.S ;  /* 0x00000000000073c6 */ /* 0x004ea20000000000 */
[----:B------:R-:W-:Y:S04]  /*3b90*/  PRMT R0, RZ, 0x654, R0 ;  /* 0x00000654ff007816 */ /* 0x000fe80000000000 */
[----:B--2---:R2:W-:Y:S01]  /*3ba0*/  SYNCS.ARRIVE.TRANS64.RED.A1T0 RZ, [R0+URZ], RZ ;  /* 0x000000ff00ff79a7 */ /* 0x0045e200081004ff */
[----:B---3--:R-:W-:Y:S11]  /*3bb0*/  LOP3.LUT P3, RZ, R22, 0x1, RZ, 0xc0, !PT ;  /* 0x0000000116ff7812 */ /* 0x008ff6000786c0ff */
[----:B------:R-:W-:Y:S02]  /*3bc0*/  @!UPT UIADD3 URZ, UPT, UPT, URZ, URZ, URZ ;  /* 0x000000fffffff290 */ /* 0x000fe4000fffe0ff */
[----:B------:R-:W-:Y:S02]  /*3bd0*/  @P3 MOV R11, R20 ;  /* 0x00000014000b3202 */ /* 0x000fe40000000f00 */
[----:B------:R-:W-:Y:S01]  /*3be0*/  @P3 LOP3.LUT R10, R21, 0xffff, RZ, 0xc0, !PT ;  /* 0x0000ffff150a3812 */ /* 0x000fe200078ec0ff */
[----:B--2---:R-:W-:Y:S06]  /*3bf0*/  @!P0 BRA `(.L_x_70) ;  /* 0x0000000000a48947 */ /* 0x004fec0003800000 */
[-C--:B-1----:R-:W-:Y:S01]  /*3c00*/  IMAD.HI.U32 R0, R19, R7.reuse, RZ ;  /* 0x0000000713007227 */ /* 0x082fe200078e00ff */
[----:B------:R-:W-:Y:S02]  /*3c10*/  ISETP.NE.AND P0, PT, R6, 0x1, PT ;  /* 0x000000010600780c */ /* 0x000fe40003f05270 */
[----:B------:R-:W-:Y:S01]  /*3c20*/  ISETP.NE.AND P2, PT, R40, 0x1, PT ;  /* 0x000000012800780c */ /* 0x000fe20003f45270 */
[----:B----4-:R-:W-:Y:S01]  /*3c30*/  IMAD.HI.U32 R9, R24, R16, RZ ;  /* 0x0000001018097227 */ /* 0x010fe200078e00ff */
[----:B------:R-:W-:Y:S02]  /*3c40*/  SHF.R.U32.HI R0, RZ, R18, R0 ;  /* 0x00000012ff007219 */ /* 0x000fe40000011600 */
[----:B------:R-:W-:Y:S01]  /*3c50*/  ISETP.NE.AND P4, PT, R3, 0x1, PT ;  /* 0x000000010300780c */ /* 0x000fe20003f85270 */
[----:B------:R-:W-:Y:S01]  /*3c60*/  IMAD.HI.U32 R13, R10, R7, RZ ;  /* 0x000000070a0d7227 */ /* 0x000fe200078e00ff */
[----:B------:R-:W-:Y:S02]  /*3c70*/  SHF.R.U32.HI R9, RZ, R17, R9 ;  /* 0x00000011ff097219 */ /* 0x000fe40000011609 */
[----:B------:R-:W-:Y:S01]  /*3c80*/  SEL R0, R19, R0, !P0 ;  /* 0x0000000013007207 */ /* 0x000fe20004000000 */
[----:B------:R-:W-:Y:S01]  /*3c90*/  IMAD.HI.U32 R12, R11, R16, RZ ;  /* 0x000000100b0c7227 */ /* 0x000fe200078e00ff */
[----:B------:R-:W-:Y:S03]  /*3ca0*/  SEL R9, R24, R9, !P4 ;  /* 0x0000000918097207 */ /* 0x000fe60006000000 */
[-C--:B------:R-:W-:Y:S01]  /*3cb0*/  IMAD.HI.U32 R8, R0, R4.reuse, RZ ;  /* 0x0000000400087227 */ /* 0x080fe200078e00ff */
[----:B------:R-:W-:Y:S03]  /*3cc0*/  SHF.R.U32.HI R12, RZ, R17, R12 ;  /* 0x00000011ff0c7219 */ /* 0x000fe6000001160c */
[----:B------:R-:W-:Y:S01]  /*3cd0*/  IMAD.HI.U32 R2, R9, R4, RZ ;  /* 0x0000000409027227 */ /* 0x000fe200078e00ff */
[-C--:B------:R-:W-:Y:S02]  /*3ce0*/  @P2 SHF.R.U32.HI R0, RZ, R5.reuse, R8 ;  /* 0x00000005ff002219 */ /* 0x080fe40000011608 */
[----:B------:R-:W-:Y:S02]  /*3cf0*/  SHF.R.U32.HI R8, RZ, R18, R13 ;  /* 0x00000012ff087219 */ /* 0x000fe4000001160d */
[----:B------:R-:W-:Y:S01]  /*3d00*/  @P2 SHF.R.U32.HI R9, RZ, R5, R2 ;  /* 0x00000005ff092219 */ /* 0x000fe20000011602 */
[----:B------:R-:W-:Y:S01]  /*3d10*/  IMAD R0, R40, R0, RZ ;  /* 0x0000000028007224 */ /* 0x000fe200078e02ff */
[----:B------:R-:W-:Y:S02]  /*3d20*/  SEL R8, R10, R8, !P0 ;  /* 0x000000080a087207 */ /* 0x000fe40004000000 */
[----:B------:R-:W-:Y:S01]  /*3d30*/  SEL R2, R11, R12, !P4 ;  /* 0x0000000c0b027207 */ /* 0x000fe20006000000 */
[----:B------:R-:W-:Y:S01]  /*3d40*/  IMAD R12, R40, R9, RZ ;  /* 0x00000009280c7224 */ /* 0x000fe200078e02ff */
[C---:B------:R-:W-:Y:S01]  /*3d50*/  ISETP.GE.AND P0, PT, R8.reuse, R0, PT ;  /* 0x000000000800720c */ /* 0x040fe20003f06270 */
[----:B------:R-:W-:Y:S03]  /*3d60*/  IMAD.HI.U32 R0, R8, R4, RZ ;  /* 0x0000000408007227 */ /* 0x000fe600078e00ff */
[----:B------:R-:W-:Y:S02]  /*3d70*/  ISETP.GE.OR P0, PT, R2, R12, P0 ;  /* 0x0000000c0200720c */ /* 0x000fe40000706670 */
[-C--:B------:R-:W-:Y:S04]  /*3d80*/  SHF.R.U32.HI R0, RZ, R5.reuse, R0 ;  /* 0x00000005ff007219 */ /* 0x080fe80000011600 */
[----:B------:R-:W-:Y:S05]  /*3d90*/  SEL R13, R8, R0, !P2 ;  /* 0x00000000080d7207 */ /* 0x000fea0005000000 */
[----:B------:R-:W-:Y:S02]  /*3da0*/  IMAD.MOV R12, RZ, RZ, -R13 ;  /* 0x000000ffff0c7224 */ /* 0x000fe400078e0a0d */
[----:B------:R-:W-:Y:S04]  /*3db0*/  @!P0 IMAD.HI.U32 R0, R2, R4, RZ ;  /* 0x0000000402008227 */ /* 0x000fe800078e00ff */
[----:B------:R-:W-:Y:S01]  /*3dc0*/  IMAD R12, R40, R12, R8 ;  /* 0x0000000c280c7224 */ /* 0x000fe200078e0208 */
[----:B------:R-:W-:Y:S04]  /*3dd0*/  @!P0 SHF.R.U32.HI R0, RZ, R5, R0 ;  /* 0x00000005ff008219 */ /* 0x000fe80000011600 */
[----:B------:R-:W-:Y:S04]  /*3de0*/  @!P0 SEL R0, R2, R0, !P2 ;  /* 0x0000000002008207 */ /* 0x000fe80005000000 */
[----:B------:R-:W-:Y:S01]  /*3df0*/  @!P0 IADD3 R13, PT, PT, R13, -R0, RZ ;  /* 0x800000000d0d8210 */ /* 0x000fe20007ffe0ff */
[----:B------:R-:W-:Y:S01]  /*3e00*/  @!P0 IMAD R0, R9, R12, R0 ;  /* 0x0000000c09008224 */ /* 0x000fe200078e0200 */
[----:B------:R-:W-:Y:S01]  /*3e10*/  IADD3 R9, PT, PT, -R8, RZ, RZ ;  /* 0x000000ff08097210 */ /* 0x000fe20007ffe1ff */
[--C-:B------:R-:W-:Y:S02]  /*3e20*/  IMAD.MOV R12, RZ, RZ, -R2.reuse ;  /* 0x000000ffff0c7224 */ /* 0x100fe400078e0a02 */
[----:B------:R-:W-:Y:S02]  /*3e30*/  @!P0 IMAD R8, R13, R40, R2 ;  /* 0x000000280d088224 */ /* 0x000fe400078e0202 */
[----:B------:R-:W-:Y:S02]  /*3e40*/  @!P0 IMAD.MOV.U32 R2, RZ, RZ, R0 ;  /* 0x000000ffff028224 */ /* 0x000fe400078e0000 */
[----:B------:R-:W-:Y:S02]  /*3e50*/  IMAD R11, R3, R12, R11 ;  /* 0x0000000c030b7224 */ /* 0x000fe400078e020b */
[----:B------:R-:W-:Y:S02]  /*3e60*/  IMAD R10, R6, R9, R10 ;  /* 0x00000009060a7224 */ /* 0x000fe400078e020a */
[----:B------:R-:W-:Y:S02]  /*3e70*/  IMAD R11, R2, R3, R11 ;  /* 0x00000003020b7224 */ /* 0x000fe400078e020b */
[----:B------:R-:W-:Y:S02]  /*3e80*/  IMAD R10, R8, R6, R10 ;  /* 0x00000006080a7224 */ /* 0x000fe400078e020a */
.L_x_70:
[----:B------:R-:W-:Y:S05]  /*3e90*/  BRA.U UP1, `(.L_x_71) ;  /* 0x0000000101107547 */ /* 0x000fea000b800000 */
[----:B------:R-:W-:Y:S04]  /*3ea0*/  MOV R2, UR6 ;  /* 0x0000000600027c02 */ /* 0x000fe80008000f00 */
[----:B------:R-:W-:Y:S04]  /*3eb0*/  SHF.L.U32 R2, R2, 0x1f, RZ ;  /* 0x0000001f02027819 */ /* 0x000fe800000006ff */
[----:B------:R-:W2:Y:S02]  /*3ec0*/  SYNCS.PHASECHK.TRANS64.TRYWAIT P0, [UR7+0x88], R2 ;  /* 0x00008802ff0075a7 */ /* 0x000ea40008001107 */
[----:B--2---:R-:W-:Y:S05]  /*3ed0*/  @!P0 BRA `(.L_x_72) ;  /* 0x0000003c00208947 */ /* 0x004fea0003800000 */
.L_x_71:
[----:B------:R-:W-:Y:S02]  /*3ee0*/  R2UR UR11, R15 ;  /* 0x000000000f0b72ca */ /* 0x000fe400000e0000 */
[----:B------:R-:W-:Y:S02]  /*3ef0*/  R2UR UR10, R14 ;  /* 0x000000000e0a72ca */ /* 0x000fe400000e0000 */
[----:B------:R-:W-:Y:S04]  /*3f00*/  ISETP.NE.U32.AND P2, PT, RZ, UR4, PT ;  /* 0x00000004ff007c0c */ /* 0x000fe8000bf45070 */
[----:B------:R-:W-:Y:S05]  /*3f10*/  ISETP.NE.AND.EX P2, PT, RZ, UR5, PT, P2 ;  /* 0x00000005ff007c0c */ /* 0x000fea000bf45320 */
[----:B------:R-:W-:Y:S02]  /*3f20*/  USHF.L.U32 UR11, UR11, 0x7, URZ ;  /* 0x000000070b0b7899 */ /* 0x000fe400080006ff */
[----:B------:R-:W-:Y:S01]  /*3f30*/  USHF.L.U32 UR10, UR10, 0x6, URZ ;  /* 0x000000060a0a7899 */ /* 0x000fe200080006ff */
[----:B------:R-:W-:Y:S11]  /*3f40*/  BRA.U !UP4, `(.L_x_73) ;  /* 0x000000010c347547 */ /* 0x000ff6000b800000 */
[----:B------:R-:W-:Y:S01]  /*3f50*/  UPLOP3.LUT UP0, UPT, UPT, UPT, UP3, 0x80, 0x8 ;  /* 0x000000000008789c */ /* 0x000fe20003f0f030 */
[----:B--2---:R-:W-:Y:S02]  /*3f60*/  HFMA2 R0, -RZ, RZ, 0, 5.9604644775390625e-08 ;  /* 0x00000001ff007431 */ /* 0x004fe400000001ff */
[----:B------:R-:W-:Y:S03]  /*3f70*/  IMAD.MOV.U32 R88, RZ, RZ, 0x1 ;  /* 0x00000001ff587424 */ /* 0x000fe600078e00ff */
[----:B------:R-:W-:Y:S05]  /*3f80*/  PLOP3.LUT P0, PT, PT, PT, UP0, 0x80, 0x8 ;  /* 0x000000000008781c */ /* 0x000fea0003f0f008 */
[----:B------:R-:W2:Y:S01]  /*3f90*/  @UP0 LDCU.64 UR14, c[0x0][0x888] ;  /* 0x00011100ff0e07ac */ /* 0x000ea20008000a00 */
[----:B------:R-:W-:Y:S07]  /*3fa0*/  @UP0 UIMAD UR8, UR36, UR4, URZ ;  /* 0x00000004240802a4 */ /* 0x000fee000f8e02ff */
[----:B------:R-:W-:Y:S01]  /*3fb0*/  @!P0 PRMT R88, R0, 0x7610, R88 ;  /* 0x0000761000588816 */ /* 0x000fe20000000058 */
[----:B--2---:R-:W-:Y:S03]  /*3fc0*/  @UP0 UIMAD.WIDE UR14, UR8, 0x4, UR14 ;  /* 0x00000004080e08a5 */ /* 0x004fe6000f8e020e */
[----:B------:R-:W2:Y:S03]  /*3fd0*/  @!UP0 LDCU UR8, c[0x0][0x880] ;  /* 0x00011000ff0887ac */ /* 0x000ea60008000800 */
[----:B------:R-:W-:Y:S01]  /*3fe0*/  IMAD.U32 R8, RZ, RZ, UR14 ;  /* 0x0000000eff087e24 */ /* 0x000fe2000f8e00ff */
[----:B------:R-:W-:Y:S05]  /*3ff0*/  MOV R9, UR15 ;  /* 0x0000000f00097c02 */ /* 0x000fea0008000f00 */
[----:B-----5:R3:W5:Y:S02]  /*4000*/  @P0 LDG.E R49, desc[UR46][R8.64] ;  /* 0x0000002e08310981 */ /* 0x020764000c1e1900 */
[----:B--23--:R-:W-:Y:S07]  /*4010*/  @!P0 IMAD.U32 R49, RZ, RZ, UR8 ;  /* 0x00000008ff318e24 */ /* 0x00cfee000f8e00ff */
.L_x_73:
[----:B-----5:R-:W-:Y:S01]  /*4020*/  @!P2 FSETP.EQ.AND P0, PT, R49, RZ, PT ;  /* 0x000000ff3100a20b */ /* 0x020fe20003f02000 */
[----:B------:R-:W-:Y:S01]  /*4030*/  @!UPT UIADD3 URZ, UPT, UPT, URZ, URZ, URZ ;  /* 0x000000fffffff290 */ /* 0x000fe2000fffe0ff */
[----:B------:R-:W-:Y:S11]  /*4040*/  @!P2 BRA `(.L_x_74) ;  /* 0x000000000014a947 */ /* 0x000ff60003800000 */
[----:B------:R-:W-:Y:S02]  /*4050*/  LOP3.LUT P2, RZ, R88, 0xff, RZ, 0xc0, !PT ;  /* 0x000000ff58ff7812 */ /* 0x000fe4000784c0ff */
[----:B------:R-:W-:Y:S04]  /*4060*/  PLOP3.LUT P0, PT, PT, PT, UP0, 0x80, 0x8 ;  /* 0x000000000008781c */ /* 0x000fe80003f0f008 */
[----:B------:R-:W-:Y:S07]  /*4070*/  PLOP3.LUT P0, PT, P0, PT, PT, 0x8, 0x80 ;  /* 0x000000000080781c */ /* 0x000fee000070e170 */
[----:B------:R-:W-:Y:S11]  /*4080*/  @P2 FSETP.EQ.AND P0, PT, R49, RZ, PT ;  /* 0x000000ff3100220b */ /* 0x000ff60003f02000 */
[----:B------:R-:W-:Y:S02]  /*4090*/  @!UPT UIADD3 URZ, UPT, UPT, URZ, URZ, URZ ;  /* 0x000000fffffff290 */ /* 0x000fe4000fffe0ff */
.L_x_74:
[----:B------:R-:W-:Y:S01]  /*40a0*/  ULEA UR15, UR13, UR7, 0x3 ;  /* 0x000000070d0f7291 */ /* 0x000fe2000f8e18ff */
[----:B------:R-:W-:Y:S02]  /*40b0*/  SHF.L.U32 R9, R29, 0x1f, RZ ;  /* 0x0000001f1d097819 */ /* 0x000fe400000006ff */
[----:B------:R-:W-:Y:S04]  /*40c0*/  ELECT P4, URZ, PT ;  /* 0x0000000000ff782f */ /* 0x000fe80003880000 */
[----:B------:R-:W-:Y:S02]  /*40d0*/  PLOP3.LUT P4, PT, P0, P4, PT, 0xf2, 0x2f ;  /* 0x00000000002f781c */ /* 0x000fe40000789e72 */
[----:B------:R-:W3:Y:S11]  /*40e0*/  SYNCS.PHASECHK.TRANS64.TRYWAIT P2, [UR15+0x68], R9 ;  /* 0x00006809ff0075a7 */ /* 0x000ef6000804110f */
[----:B-1----:R-:W-:Y:S05]  /*40f0*/  @!P4 IADD3 R8, P0, PT, R30, 0x580, RZ ;  /* 0x000005801e08c810 */ /* 0x002fea0007f1e0ff */
[----:B--2---:R-:W-:Y:S01]  /*4100*/  @!P4 IMAD.X R2, RZ, RZ, R31, P0 ;  /* 0x000000ffff02c224 */ /* 0x004fe200000e061f */
[----:B---3--:R-:W-:Y:S07]  /*4110*/  @!P2 BRA `(.L_x_75) ;  /* 0x0000003800a8a947 */ /* 0x008fee0003800000 */
.L_x_148:
[----:B------:R-:W2:Y:S01]  /*4120*/  LDC.64 R12, c[0x0][0xb18] ;  /* 0x0002c600ff0c7b82 */ /* 0x000ea20000000a00 */
[----:B------:R-:W-:Y:S01]  /*4130*/  @!P4 R2UR UR8, R2 ;  /* 0x000000000208c2ca */ /* 0x000fe200000e0000 */
[----:B------:R-:W-:Y:S01]  /*4140*/  VOTEU.ALL UP2, P4 ;  /* 0x0000000000ff7886 */ /* 0x000fe20002040000 */
[----:B------:R-:W-:Y:S01]  /*4150*/  @!P4 R2UR UR9, R8 ;  /* 0x000000000809c2ca */ /* 0x000fe200000e0000 */
[----:B------:R-:W-:Y:S01]  /*4160*/  VOTEU.ALL UP1, P4 ;  /* 0x0000000000ff7886 */ /* 0x000fe20002020000 */
[----:B-1----:R-:W-:Y:S03]  /*4170*/  @!P4 IMAD.MOV.U32 R0, RZ, RZ, 0x2000 ;  /* 0x00002000ff00c424 */ /* 0x002fe600078e00ff */
[----:B------:R-:W1:Y:S01]  /*4180*/  @!P1 LDC R2, c[0x0][0xb0c] ;  /* 0x0002c300ff029b82 */ /* 0x000e620000000800 */
[----:B------:R-:W-:Y:S01]  /*4190*/  UMOV UR20, 0x0 ;  /* 0x0000000000147882 */ /* 0x000fe20000000000 */
[----:B------:R-:W-:Y:S01]  /*41a0*/  UMOV UR21, 0x10000000 ;  /* 0x1000000000157882 */ /* 0x000fe20000000000 */
[----:B------:R-:W-:Y:S01]  /*41b0*/  UMOV UR12, UR36 ;  /* 0x00000024000c7c82 */ /* 0x000fe20008000000 */
[----:B------:R-:W-:Y:S01]  /*41c0*/  UIADD3 UR14, UPT, UPT, UR13, 0x1, URZ ;  /* 0x000000010d0e7890 */ /* 0x000fe2000fffe0ff */
[----:B------:R-:W-:Y:S01]  /*41d0*/  @P3 SHF.R.U32.HI R26, RZ, 0x10, R21 ;  /* 0x00000010ff1a3819 */ /* 0x000fe20000011615 */
[----:B------:R-:W-:Y:S02]  /*41e0*/  VIADD R28, R28, 0x1 ;  /* 0x000000011c1c7836 */ /* 0x000fe40000000000 */
[----:B------:R-:W-:Y:S01]  /*41f0*/  IMAD.U32 R9, RZ, RZ, UR8 ;  /* 0x00000008ff097e24 */ /* 0x000fe2000f8e00ff */
[----:B------:R-:W-:Y:S01]  /*4200*/  @!UP2 ULEA UR8, UR13, UR7, 0xd ;  /* 0x000000070d08a291 */ /* 0x000fe2000f8e68ff */
[----:B------:R-:W-:Y:S01]  /*4210*/  IMAD.U32 R8, RZ, RZ, UR9 ;  /* 0x00000009ff087e24 */ /* 0x000fe2000f8e00ff */
[----:B------:R-:W-:Y:S02]  /*4220*/  UIADD3 UR9, UPT, UPT, UR15, 0x50, URZ ;  /* 0x000000500f097890 */ /* 0x000fe4000fffe0ff */
[----:B------:R-:W-:Y:S01]  /*4230*/  @!P4 R2UR UR19, R9 ;  /* 0x000000000913c2ca */ /* 0x000fe200000e0000 */
[----:B------:R-:W-:Y:S01]  /*4240*/  @!UP2 UIADD3 UR8, UPT, UPT, UR8, 0x200, URZ ;  /* 0x000002000808a890 */ /* 0x000fe2000fffe0ff */
[----:B------:R-:W-:Y:S01]  /*4250*/  @!P4 R2UR UR18, R8 ;  /* 0x000000000812c2ca */ /* 0x000fe200000e0000 */
[----:B------:R-:W-:Y:S01]  /*4260*/  UISETP.NE.AND UP5, UPT, UR14, 0x3, UPT ;  /* 0x000000030e00788c */ /* 0x000fe2000bfa5270 */
[----:B------:R-:W3:Y:S01]  /*4270*/  LDC.64 R8, c[0x0][0xb10] ;  /* 0x0002c400ff087b82 */ /* 0x000ee20000000a00 */
[----:B------:R-:W-:Y:S02]  /*4280*/  UPRMT UR16, UR37, 0x654, UR9 ;  /* 0x0000065425107896 */ /* 0x000fe40008000009 */
[----:B------:R-:W-:Y:S02]  /*4290*/  USEL UR17, URZ, 0x1, UP5 ;  /* 0x00000001ff117887 */ /* 0x000fe4000a800000 */
[----:B------:R-:W-:Y:S04]  /*42a0*/  USEL UR14, UR14, URZ, UP5 ;  /* 0x000000ff0e0e7287 */ /* 0x000fe8000a800000 */
[----:B------:R-:W-:Y:S01]  /*42b0*/  ULEA UR13, UR14, UR7, 0x3 ;  /* 0x000000070e0d7291 */ /* 0x000fe2000f8e18ff */
[----:B------:R-:W-:Y:S01]  /*42c0*/  LOP3.LUT R29, R29, UR17, RZ, 0x3c, !PT ;  /* 0x000000111d1d7c12 */ /* 0x000fe2000f8e3cff */
[----:B------:R1:W-:Y:S01]  /*42d0*/  @!UP1 UTMALDG.3D [UR8], [UR18], desc[UR20] ;  /* 0x00001408120095b4 */ /* 0x0003e20008011000 */
[----:B------:R5:W-:Y:S02]  /*42e0*/  @!P4 SYNCS.ARRIVE.TRANS64.RED.A0TR RZ, [UR15+0x50], R0 ;  /* 0x00005000ffffc9a7 */ /* 0x000be4000830040f */
[----:B------:R-:W-:Y:S01]  /*42f0*/  SHF.L.U32 R14, R29, 0x1f, RZ ;  /* 0x0000001f1d0e7819 */ /* 0x000fe200000006ff */
[C---:B---3--:R-:W-:Y:S01]  /*4300*/  @!P1 IMAD.HI.U32 R8, R11.reuse, R8, RZ ;  /* 0x000000080b089227 */ /* 0x048fe200078e00ff */
[----:B--2---:R-:W-:Y:S02]  /*4310*/  @!P1 ISETP.NE.AND P0, PT, R12, 0x1, PT ;  /* 0x000000010c00980c */ /* 0x004fe40003f05270 */
[----:B-1----:R-:W-:Y:S01]  /*4320*/  @!P1 ISETP.NE.AND P2, PT, R2, 0x1, PT ;  /* 0x000000010200980c */ /* 0x002fe20003f45270 */
[----:B------:R-:W-:Y:S01]  /*4330*/  SYNCS.ARRIVE.TRANS64.RED.A1T0 RZ, [UR16], RZ ;  /* 0x000000ffffff79a7 */ /* 0x000fe20008100410 */
[C---:B------:R-:W-:Y:S01]  /*4340*/  @!P1 IMAD.HI.U32 R13, R10.reuse, R13, RZ ;  /* 0x0000000d0a0d9227 */ /* 0x040fe200078e00ff */
[----:B------:R-:W-:Y:S04]  /*4350*/  @!P1 SHF.R.U32.HI R8, RZ, R9, R8 ;  /* 0x00000009ff089219 */ /* 0x000fe80000011608 */
[----:B------:R-:W-:Y:S01]  /*4360*/  @!P1 SEL R8, R11, R8, !P2 ;  /* 0x000000080b089207 */ /* 0x000fe20005000000 */
[----:B------:R-:W1:Y:S01]  /*4370*/  SYNCS.PHASECHK.TRANS64.TRYWAIT P5, [UR13+0x68], R14 ;  /* 0x0000680eff0075a7 */ /* 0x000e6200080a110d */
[----:B-----5:R-:W2:Y:S02]  /*4380*/  @!P1 LDC R0, c[0x0][0xb20] ;  /* 0x0002c800ff009b82 */ /* 0x020ea40000000800 */
[----:B--2---:R-:W-:Y:S04]  /*4390*/  @!P1 SHF.R.U32.HI R0, RZ, R0, R13 ;  /* 0x00000000ff009219 */ /* 0x004fe8000001160d */
[----:B------:R-:W-:Y:S05]  /*43a0*/  @!P1 SEL R9, R10, R0, !P0 ;  /* 0x000000000a099207 */ /* 0x000fea0004000000 */
[----:B------:R-:W-:Y:S02]  /*43b0*/  @!P1 IMAD.IADD R0, R9, 0x1, -R8 ;  /* 0x0000000109009824 */ /* 0x000fe400078e0a08 */
[----:B------:R-:W-:Y:S02]  /*43c0*/  @!P1 IMAD.IADD R8, R8, 0x1, -R9 ;  /* 0x0000000108089824 */ /* 0x000fe400078e0a09 */
[----:B------:R-:W-:Y:S02]  /*43d0*/  @!P1 IMAD R11, R0, R2, R11 ;  /* 0x00000002000b9224 */ /* 0x000fe400078e020b */
[----:B------:R-:W-:Y:S01]  /*43e0*/  @!P1 IMAD R10, R8, R12, R10 ;  /* 0x0000000c080a9224 */ /* 0x000fe200078e020a */
[----:B-1----:R-:W-:Y:S06]  /*43f0*/  @!P5 BRA `(.L_x_76) ;  /* 0x000000380008d947 */ /* 0x002fec0003800000 */
.L_x_150:
[----:B------:R-:W-:Y:S01]  /*4400*/  @!P4 IADD3 R2, P0, PT, R30, 0x580, RZ ;  /* 0x000005801e02c810 */ /* 0x000fe20007f1e0ff */
[----:B------:R-:W-:Y:S01]  /*4410*/  UMOV UR18, 0x0 ;  /* 0x0000000000127882 */ /* 0x000fe20000000000 */
[----:B------:R-:W-:Y:S01]  /*4420*/  UMOV UR19, 0x10000000 ;  /* 0x1000000000137882 */ /* 0x000fe20000000000 */
[----:B------:R-:W-:Y:S01]  /*4430*/  VOTEU.ALL UP1, P4 ;  /* 0x0000000000ff7886 */ /* 0x000fe20002020000 */
[----:B------:R-:W-:Y:S01]  /*4440*/  @!P4 R2UR UR9, R2 ;  /* 0x000000000209c2ca */ /* 0x000fe200000e0000 */
[----:B-1----:R-:W-:Y:S01]  /*4450*/  @!P4 IMAD.X R0, RZ, RZ, R31, P0 ;  /* 0x000000ffff00c224 */ /* 0x002fe200000e061f */
[----:B------:R-:W-:Y:S01]  /*4460*/  UMOV UR12, UR36 ;  /* 0x00000024000c7c82 */ /* 0x000fe20008000000 */
[----:B------:R-:W-:Y:S01]  /*4470*/  @P3 R2UR UR36, R26 ;  /* 0x000000001a2432ca */ /* 0x000fe200000e0000 */
[----:B------:R-:W-:Y:S01]  /*4480*/  @!UP1 ULEA UR15, UR14, UR7, 0xd ;  /* 0x000000070e0f9291 */ /* 0x000fe2000f8e68ff */
[----:B------:R-:W-:Y:S01]  /*4490*/  ISETP.NE.AND P0, PT, R28, 0x2, PT ;  /* 0x000000021c00780c */ /* 0x000fe20003f05270 */
[----:B------:R-:W-:Y:S01]  /*44a0*/  @!UP1 UIADD3 UR10, UPT, UPT, UR10, 0x20, URZ ;  /* 0x000000200a0a9890 */ /* 0x000fe2000fffe0ff */
[----:B------:R-:W-:Y:S01]  /*44b0*/  @!P4 R2UR UR8, R0 ;  /* 0x000000000008c2ca */ /* 0x000fe200000e0000 */
[----:B------:R-:W-:Y:S01]  /*44c0*/  IMAD.IADD R14, R10, 0x1, R86 ;  /* 0x000000010a0e7824 */ /* 0x000fe200078e0256 */
[----:B------:R-:W-:Y:S01]  /*44d0*/  SEL R0, RZ, 0x1, P0 ;  /* 0x00000001ff007807 */ /* 0x000fe20000000000 */
[----:B------:R-:W-:Y:S01]  /*44e0*/  IMAD.IADD R15, R11, 0x1, R87 ;  /* 0x000000010b0f7824 */ /* 0x000fe200078e0257 */
[----:B------:R-:W-:Y:S02]  /*44f0*/  SEL R28, R28, RZ, P0 ;  /* 0x000000ff1c1c7207 */ /* 0x000fe40000000000 */
[----:B------:R-:W-:Y:S01]  /*4500*/  IMAD.U32 R8, RZ, RZ, UR9 ;  /* 0x00000009ff087e24 */ /* 0x000fe2000f8e00ff */
[----:B------:R-:W-:Y:S01]  /*4510*/  UIADD3 UR9, UPT, UPT, UR13, 0x50, URZ ;  /* 0x000000500d097890 */ /* 0x000fe2000fffe0ff */
[----:B------:R-:W-:Y:S03]  /*4520*/  LOP3.LUT R27, R27, R0, RZ, 0x3c, !PT ;  /* 0x000000001b1b7212 */ /* 0x000fe600078e3cff */
[----:B------:R-:W-:Y:S02]  /*4530*/  @!P4 R2UR UR16, R8 ;  /* 0x000000000810c2ca */ /* 0x000fe400000e0000 */
[----:B------:R-:W-:Y:S01]  /*4540*/  IMAD.U32 R9, RZ, RZ, UR8 ;  /* 0x00000008ff097e24 */ /* 0x000fe2000f8e00ff */
[----:B------:R-:W-:Y:S01]  /*4550*/  @!UP1 UIADD3 UR8, UPT, UPT, UR15, 0x200, URZ ;  /* 0x000002000f089890 */ /* 0x000fe2000fffe0ff */
[----:B------:R-:W-:Y:S01]  /*4560*/  VOTEU.ALL UP1, P4 ;  /* 0x0000000000ff7886 */ /* 0x000fe20002020000 */
[----:B------:R-:W-:Y:S02]  /*4570*/  UPRMT UR15, UR37, 0x654, UR9 ;  /* 0x00000654250f7896 */ /* 0x000fe40008000009 */
[----:B------:R-:W-:Y:S11]  /*4580*/  @!P4 R2UR UR17, R9 ;  /* 0x000000000911c2ca */ /* 0x000ff600000e0000 */
[----:B------:R-:W-:Y:S02]  /*4590*/  @!UPT UIADD3 URZ, UPT, UPT, URZ, URZ, URZ ;  /* 0x000000fffffff290 */ /* 0x000fe4000fffe0ff */
[----:B------:R2:W-:Y:S01]  /*45a0*/  @!UP1 UTMALDG.3D [UR8], [UR16], desc[UR18] ;  /* 0x00001208100095b4 */ /* 0x0005e20008011000 */
[----:B------:R2:W-:Y:S01]  /*45b0*/  @!P4 SYNCS.ARRIVE.TRANS64.RED.A0TR RZ, [UR13+0x50], R25 ;  /* 0x00005019ffffc9a7 */ /* 0x0005e2000830040d */
[----:B------:R-:W-:Y:S04]  /*45c0*/  UIADD3 UR13, UPT, UPT, UR14, 0x1, URZ ;  /* 0x000000010e0d7890 */ /* 0x000fe8000fffe0ff */
[----:B------:R-:W-:Y:S04]  /*45d0*/  UISETP.NE.AND UP1, UPT, UR13, 0x3, UPT ;  /* 0x000000030d00788c */ /* 0x000fe8000bf25270 */
[----:B------:R-:W-:Y:S02]  /*45e0*/  USEL UR14, URZ, 0x1, UP1 ;  /* 0x00000001ff0e7887 */ /* 0x000fe40008800000 */
[----:B------:R-:W-:Y:S02]  /*45f0*/  USEL UR13, UR13, URZ, UP1 ;  /* 0x000000ff0d0d7287 */ /* 0x000fe40008800000 */
[----:B------:R-:W-:Y:S02]  /*4600*/  UPLOP3.LUT UP1, UPT, UPT, UPT, UPT, 0x80, 0x8 ;  /* 0x000000000008789c */ /* 0x000fe40003f2f070 */
[----:B------:R-:W-:Y:S01]  /*4610*/  LOP3.LUT R29, R29, UR14, RZ, 0x3c, !PT ;  /* 0x0000000e1d1d7c12 */ /* 0x000fe2000f8e3cff */
[----:B------:R-:W-:Y:S01]  /*4620*/  SYNCS.ARRIVE.TRANS64.RED.A1T0 RZ, [UR15], RZ ;  /* 0x000000ffffff79a7 */ /* 0x000fe2000810040f */
[----:B------:R-:W-:Y:S07]  /*4630*/  @P3 BRA `(.L_x_77) ;  /* 0xfffffff4001c3947 */ /* 0x000fee000383ffff */
[----:B------:R-:W-:Y:S01]  /*4640*/  UIADD3 UR7, UPT, UPT, UR7, 0x68, URZ ;  /* 0x0000006807077890 */ /* 0x000fe2000fffe0ff */
[----:B------:R-:W-:-:S03]  /*4650*/  SHF.L.U32 R2, R29, 0x1f, RZ ;  /* 0x0000001f1d027819 */ /* 0x000fc600000006ff */
[----:B------:R-:W-:-:S09]  /*4660*/  ULEA UR4, UR13, UR7, 0x3 ;  /* 0x000000070d047291 */ /* 0x000fd2000f8e18ff */
[----:B------:R-:W1:Y:S02]  /*4670*/  SYNCS.PHASECHK.TRANS64.TRYWAIT P0, [UR4], R2 ;  /* 0x00000002ff0075a7 */ /* 0x000e640008001104 */
[----:B-1----:R-:W-:Y:S05]  /*4680*/  @!P0 BRA `(.L_x_78) ;  /* 0x00000034007c8947 */ /* 0x002fea0003800000 */
.L_x_152:
        /* <DEDUP_REMOVED lines=9> */
.L_x_154:
[----:B------:R-:W-:-:S04]  /*4720*/  UIADD3 UR5, UPT, UPT, UR5, 0x1, URZ ;  /* 0x0000000105057890 */ /* 0x000fc8000fffe0ff */
[----:B------:R-:W-:-:S04]  /*4730*/  UISETP.NE.AND UP0, UPT, UR5, 0x3, UPT ;  /* 0x000000030500788c */ /* 0x000fc8000bf05270 */
[----:B------:R-:W-:Y:S02]  /*4740*/  USEL UR4, URZ, 0x1, UP0 ;  /* 0x00000001ff047887 */ /* 0x000fe40008000000 */
[----:B------:R-:W-:-:S04]  /*4750*/  USEL UR5, UR5, URZ, UP0 ;  /* 0x000000ff05057287 */ /* 0x000fc80008000000 */
[----:B------:R-:W-:Y:S01]  /*4760*/  ULEA UR5, UR5, UR7, 0x3 ;  /* 0x0000000705057291 */ /* 0x000fe2000f8e18ff */
[----:B-1----:R-:W-:-:S04]  /*4770*/  LOP3.LUT R2, R29, UR4, RZ, 0x3c, !PT ;  /* 0x000000041d027c12 */ /* 0x002fc8000f8e3cff */
[----:B------:R-:W-:Y:S01]  /*4780*/  SHF.L.U32 R2, R2, 0x1f, RZ ;  /* 0x0000001f02027819 */ /* 0x000fe200000006ff */
[----:B------:R-:W-:-:S07]  /*4790*/  IMAD.U32 R0, RZ, RZ, UR5 ;  /* 0x00000005ff007e24 */ /* 0x000fce000f8e00ff */
.L_x_80:
[----:B-1----:R1:W3:Y:S02]  /*47a0*/  SYNCS.PHASECHK.TRANS64.TRYWAIT P0, [R0+URZ], R2 ;  /* 0x00000002000075a7 */ /* 0x0022e400080011ff */
[----:B---3--:R-:W-:Y:S05]  /*47b0*/  @!P0 NANOSLEEP.SYNCS 0x989680 ;  /* 0x009896800000895d */ /* 0x008fea0003900000 */
[----:B------:R-:W3:Y:S02]  /*47c0*/  @!P0 SYNCS.PHASECHK.TRANS64 P0, [R0+URZ], R2 ;  /* 0x00000002000085a7 */ /* 0x000ee400080010ff */
[----:B--23--:R-:W-:Y:S05]  /*47d0*/  @P0 EXIT ;  /* 0x000000000000094d */ /* 0x00cfea0003800000 */
[----:B------:R-:W-:Y:S05]  /*47e0*/  BRA `(.L_x_80) ;  /* 0xfffffffc00ec7947 */ /* 0x000fea000383ffff */
.L_x_68:
[----:B------:R-:W-:-:S06]  /*47f0*/  UISETP.GE.AND UP1, UPT, UR8, 0x4, UPT ;  /* 0x000000040800788c */ /* 0x000fcc000bf26270 */
[----:B------:R-:W-:-:S13]  /*4800*/  PLOP3.LUT P0, PT, PT, PT, UP1, 0x80, 0x8 ;  /* 0x000000000008781c */ /* 0x000fda0003f0f018 */
[----:B------:R-:W-:Y:S05]  /*4810*/  @!P0 EXIT ;  /* 0x000000000000894d */ /* 0x000fea0003800000 */
[----:B------:R-:W-:Y:S01]  /*4820*/  BAR.SYNC.DEFER_BLOCKING 0x6, 0xa0 ;  /* 0x0182800000007b1d */ /* 0x000fe20000010000 */
[C---:B------:R-:W-:Y:S01]  /*4830*/  IMAD.SHL.U32 R2, R93.reuse, 0x20, RZ ;  /* 0x000000205d027824 */ /* 0x040fe200078e00ff */
[C---:B------:R-:W-:Y:S01]  /*4840*/  LOP3.LUT R94, R93.reuse, 0x2, RZ, 0xc0, !PT ;  /* 0x000000025d5e7812 */ /* 0x040fe200078ec0ff */
[C---:B------:R-:W-:Y:S01]  /*4850*/  IMAD.SHL.U32 R99, R93.reuse, 0x4, RZ ;  /* 0x000000045d637824 */ /* 0x040fe200078e00ff */
[C---:B------:R-:W-:Y:S01]  /*4860*/  LOP3.LUT R100, R93.reuse, 0x60, RZ, 0xc0, !PT ;  /* 0x000000605d647812 */ /* 0x040fe200078ec0ff */
[C---:B------:R-:W-:Y:S01]  /*4870*/  IMAD.U32 R46, R93.reuse, 0x10000, RZ ;  /* 0x000100005d2e7824 */ /* 0x040fe200078e00ff */
[----:B------:R-:W-:Y:S02]  /*4880*/  UMOV UR48, 0x400 ;  /* 0x0000040000307882 */ /* 0x000fe40000000000 */
[----:B------:R-:W1:Y:S01]  /*4890*/  LDC R91, c[0x0][0x370] ;  /* 0x0000dc00ff5b7b82 */ /* 0x000e620000000800 */
[----:B------:R-:W-:Y:S01]  /*48a0*/  ULEA UR48, UR37, UR48, 0x18 ;  /* 0x0000003025307291 */ /* 0x000fe2000f8ec0ff */
[----:B------:R-:W-:Y:S01]  /*48b0*/  LOP3.LUT R3, R2, 0xc0, RZ, 0xc0, !PT ;  /* 0x000000c002037812 */ /* 0x000fe200078ec0ff */
[----:B------:R-:W-:Y:S01]  /*48c0*/  IMAD.MOV.U32 R45, RZ, RZ, RZ ;  /* 0x000000ffff2d7224 */ /* 0x000fe200078e00ff */
[----:B------:R-:W-:Y:S01]  /*48d0*/  LOP3.LUT R93, R93, 0x4, RZ, 0xc0, !PT ;  /* 0x000000045d5d7812 */ /* 0x000fe200078ec0ff */
[----:B------:R-:W-:Y:S01]  /*48e0*/  UIADD3 UR52, UPT, UPT, UR48, 0x200, URZ ;  /* 0x0000020030347890 */ /* 0x000fe2000fffe0ff */
[----:B------:R-:W-:-:S02]  /*48f0*/  LOP3.LUT R99, R3, 0x18, R99, 0xf8, !PT ;  /* 0x0000001803637812 */ /* 0x000fc400078ef863 */
[----:B------:R-:W-:Y:S01]  /*4900*/  CS2R R96, SRZ ;  /* 0x0000000000607805 */ /* 0x000fe2000001ff00 */
[----:B------:R-:W2:Y:S01]  /*4910*/  LDC R42, c[0x0][0xb0c] ;  /* 0x0002c300ff2a7b82 */ /* 0x000ea20000000800 */
[----:B------:R-:W-:Y:S01]  /*4920*/  LOP3.LUT R46, R46, 0x600000, RZ, 0xc0, !PT ;  /* 0x006000002e2e7812 */ /* 0x000fe200078ec0ff */
[----:B------:R-:W-:Y:S01]  /*4930*/  IMAD.MOV.U32 R103, RZ, RZ, RZ ;  /* 0x000000ffff677224 */ /* 0x000fe200078e00ff */
[----:B------:R-:W-:Y:S01]  /*4940*/  IADD3 R98, PT, PT, -R93, 0x2, RZ ;  /* 0x000000025d627810 */ /* 0x000fe20007ffe1ff */
[----:B------:R-:W-:Y:S01]  /*4950*/  IMAD.MOV R94, RZ, RZ, -R94 ;  /* 0x000000ffff5e7224 */ /* 0x000fe200078e0a5e */
[----:B------:R-:W-:Y:S01]  /*4960*/  LOP3.LUT R99, R99, 0xf20, R2, 0xf8, !PT ;  /* 0x00000f2063637812 */ /* 0x000fe200078ef802 */
[----:B------:R-:W-:Y:S01]  /*4970*/  IMAD.MOV R93, RZ, RZ, -R93 ;  /* 0x000000ffff5d7224 */ /* 0x000fe200078e0a5d */
[----:B------:R-:W4:Y:S01]  /*4980*/  LDCU.64 UR54, c[0x0][0x348] ;  /* 0x00006900ff3677ac */ /* 0x000f220008000a00 */
[----:B------:R-:W1:Y:S01]  /*4990*/  LDC R89, c[0x0][0xb20] ;  /* 0x0002c800ff597b82 */ /* 0x000e620000000800 */
[----:B------:R-:W3:Y:S01]  /*49a0*/  LDS R0, [UR48+0x140] ;  /* 0x00014030ff007984 */ /* 0x000ee20008000800 */
[----:B------:R-:W-:Y:S01]  /*49b0*/  IMAD.SHL.U32 R98, R98, 0x10, RZ ;  /* 0x0000001062627824 */ /* 0x000fe200078e00ff */
[----:B------:R-:W-:Y:S01]  /*49c0*/  LEA R99, R99, UR52, 0x1 ;  /* 0x0000003463637c11 */ /* 0x000fe2000f8e08ff */
[----:B------:R-:W-:Y:S01]  /*49d0*/  UMOV UR51, 0x1 ;  /* 0x0000000100337882 */ /* 0x000fe20000000000 */
[----:B------:R-:W-:Y:S01]  /*49e0*/  UMOV UR56, URZ ;  /* 0x000000ff00387c82 */ /* 0x000fe20008000000 */
[----:B------:R-:W1:Y:S02]  /*49f0*/  LDCU.64 UR38, c[0x0][0x888] ;  /* 0x00011100ff2677ac */ /* 0x000e640008000a00 */
[----:B------:R-:W1:Y:S01]  /*4a00*/  LDC R41, c[0x0][0xb30] ;  /* 0x0002cc00ff297b82 */ /* 0x000e620000000800 */
[----:B------:R-:W1:Y:S01]  /*4a10*/  LDCU.64 UR44, c[0x0][0x890] ;  /* 0x00011200ff2c77ac */ /* 0x000e620008000a00 */
[----:B------:R-:W-:Y:S01]  /*4a20*/  UMOV UR50, URZ ;  /* 0x000000ff00327c82 */ /* 0x000fe20008000000 */
[----:B------:R-:W-:-:S05]  /*4a30*/  UMOV UR49, URZ ;  /* 0x000000ff00317c82 */ /* 0x000fca0008000000 */
[----:B------:R-:W1:Y:S08]  /*4a40*/  LDC.64 R84, c[0x0][0xb10] ;  /* 0x0002c400ff547b82 */ /* 0x000e700000000a00 */
[----:B------:R-:W1:Y:S08]  /*4a50*/  LDC.64 R38, c[0x0][0xb18] ;  /* 0x0002c600ff267b82 */ /* 0x000e700000000a00 */
[----:B------:R-:W1:Y:S08]  /*4a60*/  LDC.64 R36, c[0x0][0xb28] ;  /* 0x0002ca00ff247b82 */ /* 0x000e700000000a00 */
[----:B------:R-:W1:Y:S01]  /*4a70*/  LDC.64 R82, c[0x0][0x8b0] ;  /* 0x00022c00ff527b82 */ /* 0x000e620000000a00 */
[----:B---3--:R-:W-:-:S07]  /*4a80*/  IMAD.IADD R46, R0, 0x1, R46 ;  /* 0x00000001002e7824 */ /* 0x008fce00078e022e */
[----:B------:R-:W3:Y:S08]  /*4a90*/  LDC.64 R80, c[0x0][0x8a8] ;  /* 0x00022a00ff507b82 */ /* 0x000ef00000000a00 */
[----:B--2-4-:R-:W1:Y:S02]  /*4aa0*/  LDC R90, c[0x0][0x374] ;  /* 0x0000dd00ff5a7b82 */ /* 0x014e640000000800 */
.L_x_111:
[C---:B------:R-:W-:Y:S02]  /*4ab0*/  LEA R0, R103.reuse, UR48, 0x3 ;  /* 0x0000003067007c11 */ /* 0x040fe4000f8e18ff */
[----:B------:R-:W-:Y:S02]  /*4ac0*/  SHF.L.U32 R2, R96, 0x1f, RZ ;  /* 0x0000001f60027819 */ /* 0x000fe400000006ff */
[----:B------:R-:W-:Y:S02]  /*4ad0*/  LEA R16, R103, UR48, 0x4 ;  /* 0x0000003067107c11 */ /* 0x000fe4000f8e20ff */
[----:B------:R-:W2:Y:S02]  /*4ae0*/  SYNCS.PHASECHK.TRANS64.TRYWAIT P0, [R0+URZ+0x90], R2 ;  /* 0x00009002000075a7 */ /* 0x000ea400080011ff */
[----:B--2---:R-:W-:Y:S05]  /*4af0*/  @!P0 BRA `(.L_x_81) ;  /* 0x0000003000908947 */ /* 0x004fea0003800000 */
.L_x_155:
[----:B------:R-:W4:Y:S01]  /*4b00*/  LDC.64 R10, c[0x0][0xb10] ;  /* 0x0002c400ff0a7b82 */ /* 0x000f220000000a00 */
[----:B------:R-:W3:Y:S01]  /*4b10*/  LDS.128 R16, [R16+0x120] ;  /* 0x0001200010107984 */ /* 0x000ee20000000c00 */
[----:B-1----:R-:W-:Y:S01]  /*4b20*/  ISETP.NE.AND P1, PT, R41, 0x1, PT ;  /* 0x000000012900780c */ /* 0x002fe20003f25270 */
[----:B--2---:R-:W-:Y:S01]  /*4b30*/  VIADD R0, R0, 0xa0 ;  /* 0x000000a000007836 */ /* 0x004fe20000000000 */
[----:B------:R-:W-:Y:S04]  /*4b40*/  ISETP.GE.AND P0, PT, R40, 0x1, PT ;  /* 0x000000012800780c */ /* 0x000fe80003f06270 */
[----:B------:R-:W1:Y:S01]  /*4b50*/  LDC.64 R8, c[0x0][0xb18] ;  /* 0x0002c600ff087b82 */ /* 0x000e620000000a00 */
[----:B------:R-:W-:Y:S01]  /*4b60*/  PRMT R0, RZ, 0x654, R0 ;  /* 0x00000654ff007816 */ /* 0x000fe20000000000 */
[----:B------:R-:W-:Y:S01]  /*4b70*/  @!PT LDS RZ, [RZ] ;  /* 0x00000000fffff984 */ /* 0x000fe20000000800 */
[----:B------:R-:W-:Y:S01]  /*4b80*/  @!PT LDS RZ, [RZ] ;  /* 0x00000000fffff984 */ /* 0x000fe20000000800 */
[----:B------:R-:W-:Y:S01]  /*4b90*/  @!PT LDS RZ, [RZ] ;  /* 0x00000000fffff984 */ /* 0x000fe20000000800 */
[----:B------:R-:W-:Y:S01]  /*4ba0*/  @!PT LDS RZ, [RZ] ;  /* 0x00000000fffff984 */ /* 0x000fe20000000800 */
[----:B------:R2:W-:Y:S06]  /*4bb0*/  MEMBAR.ALL.CTA ;  /* 0x0000000000007992 */ /* 0x0005ec0000008000 */
[----:B--2---:R-:W2:Y:S01]  /*4bc0*/  FENCE.VIEW.ASYNC.S ;  /* 0x00000000000073c6 */ /* 0x004ea20000000000 */
[----:B------:R-:W1:Y:S08]  /*4bd0*/  @!P1 LDC R12, c[0x0][0xb20] ;  /* 0x0002c800ff0c9b82 */ /* 0x000e700000000800 */
[----:B------:R-:W1:Y:S01]  /*4be0*/  @!P1 LDC R7, c[0x0][0xb0c] ;  /* 0x0002c300ff079b82 */ /* 0x000e620000000800 */
[----:B--2---:R2:W-:Y:S01]  /*4bf0*/  SYNCS.ARRIVE.TRANS64.RED.A1T0 RZ, [R0+URZ], RZ ;  /* 0x000000ff00ff79a7 */ /* 0x0045e200081004ff */
[----:B---3--:R-:W-:Y:S04]  /*4c00*/  LOP3.LUT P4, RZ, R18, 0x1, RZ, 0xc0, !PT ;  /* 0x0000000112ff7812 */ /* 0x008fe8000788c0ff */
[----:B------:R-:W-:Y:S09]  /*4c10*/  P2R R101, PR, RZ, 0x10 ;  /* 0x00000010ff657803 */ /* 0x000ff20000000000 */
[----:B------:R-:W-:Y:S02]  /*4c20*/  @P4 MOV R44, R16 ;  /* 0x00000010002c4202 */ /* 0x000fe40000000f00 */
[----:B------:R-:W-:Y:S01]  /*4c30*/  @P4 LOP3.LUT R43, R17, 0xffff, RZ, 0xc0, !PT ;  /* 0x0000ffff112b4812 */ /* 0x000fe200078ec0ff */
[----:B--2-4-:R-:W-:Y:S06]  /*4c40*/  @!P0 BRA `(.L_x_82) ;  /* 0x0000000000a48947 */ /* 0x014fec0003800000 */
[----:B------:R-:W-:Y:S01]  /*4c50*/  IMAD.HI.U32 R0, R90, R39, RZ ;  /* 0x000000275a007227 */ /* 0x000fe200078e00ff */
[----:B------:R-:W-:Y:S02]  /*4c60*/  ISETP.NE.AND P0, PT, R38, 0x1, PT ;  /* 0x000000012600780c */ /* 0x000fe40003f05270 */
[----:B------:R-:W-:Y:S01]  /*4c70*/  ISETP.NE.AND P2, PT, R40, 0x1, PT ;  /* 0x000000012800780c */ /* 0x000fe20003f45270 */
[----:B------:R-:W-:Y:S01]  /*4c80*/  IMAD.HI.U32 R4, R91, R84, RZ ;  /* 0x000000545b047227 */ /* 0x000fe200078e00ff */
[----:B------:R-:W-:Y:S02]  /*4c90*/  SHF.R.U32.HI R0, RZ, R89, R0 ;  /* 0x00000059ff007219 */ /* 0x000fe40000011600 */
[----:B------:R-:W-:Y:S01]  /*4ca0*/  ISETP.NE.AND P3, PT, R42, 0x1, PT ;  /* 0x000000012a00780c */ /* 0x000fe20003f65270 */
[----:B------:R-:W-:Y:S01]  /*4cb0*/  IMAD.HI.U32 R6, R43, R39, RZ ;  /* 0x000000272b067227 */ /* 0x000fe200078e00ff */
[-C--:B------:R-:W-:Y:S02]  /*4cc0*/  SHF.R.U32.HI R4, RZ, R85.reuse, R4 ;  /* 0x00000055ff047219 */ /* 0x080fe40000011604 */
[----:B------:R-:W-:Y:S01]  /*4cd0*/  SEL R0, R90, R0, !P0 ;  /* 0x000000005a007207 */ /* 0x000fe20004000000 */
[----:B------:R-:W-:Y:S01]  /*4ce0*/  IMAD.HI.U32 R5, R44, R84, RZ ;  /* 0x000000542c057227 */ /* 0x000fe200078e00ff */
[----:B------:R-:W-:Y:S03]  /*4cf0*/  SEL R4, R91, R4, !P3 ;  /* 0x000000045b047207 */ /* 0x000fe60005800000 */
[-C--:B------:R-:W-:Y:S01]  /*4d00*/  IMAD.HI.U32 R3, R0, R36.reuse, RZ ;  /* 0x0000002400037227 */ /* 0x080fe200078e00ff */
[----:B------:R-:W-:Y:S03]  /*4d10*/  SHF.R.U32.HI R5, RZ, R85, R5 ;  /* 0x00000055ff057219 */ /* 0x000fe60000011605 */
[----:B------:R-:W-:Y:S01]  /*4d20*/  IMAD.HI.U32 R2, R4, R36, RZ ;  /* 0x0000002404027227 */ /* 0x000fe200078e00ff */
[----:B------:R-:W-:Y:S02]  /*4d30*/  @P2 SHF.R.U32.HI R0, RZ, R37, R3 ;  /* 0x00000025ff002219 */ /* 0x000fe40000011603 */
[----:B------:R-:W-:Y:S02]  /*4d40*/  SHF.R.U32.HI R3, RZ, R89, R6 ;  /* 0x00000059ff037219 */ /* 0x000fe40000011606 */
[----:B------:R-:W-:Y:S01]  /*4d50*/  @P2 SHF.R.U32.HI R4, RZ, R37, R2 ;  /* 0x00000025ff042219 */ /* 0x000fe20000011602 */
[----:B------:R-:W-:Y:S01]  /*4d60*/  IMAD R0, R40, R0, RZ ;  /* 0x0000000028007224 */ /* 0x000fe200078e02ff */
[----:B------:R-:W-:Y:S02]  /*4d70*/  SEL R3, R43, R3, !P0 ;  /* 0x000000032b037207 */ /* 0x000fe40004000000 */
[----:B------:R-:W-:Y:S01]  /*4d80*/  SEL R2, R44, R5, !P3 ;  /* 0x000000052c027207 */ /* 0x000fe20005800000 */
[----:B------:R-:W-:Y:S01]  /*4d90*/  IMAD R5, R40, R4, RZ ;  /* 0x0000000428057224 */ /* 0x000fe200078e02ff */
[C---:B------:R-:W-:Y:S01]  /*4da0*/  ISETP.GE.AND P0, PT, R3.reuse, R0, PT ;  /* 0x000000000300720c */ /* 0x040fe20003f06270 */
[C---:B------:R-:W-:Y:S03]  /*4db0*/  IMAD.HI.U32 R0, R3.reuse, R36, RZ ;  /* 0x0000002403007227 */ /* 0x040fe600078e00ff */
[C---:B------:R-:W-:Y:S02]  /*4dc0*/  ISETP.GE.OR P0, PT, R2.reuse, R5, P0 ;  /* 0x000000050200720c */ /* 0x040fe40000706670 */
[----:B------:R-:W-:Y:S04]  /*4dd0*/  SHF.R.U32.HI R0, RZ, R37, R0 ;  /* 0x00000025ff007219 */ /* 0x000fe80000011600 */
[C---:B------:R-:W-:Y:S05]  /*4de0*/  SEL R6, R3.reuse, R0, !P2 ;  /* 0x0000000003067207 */ /* 0x040fea0005000000 */
        /* <DEDUP_REMOVED lines=14> */
[----:B------:R-:W-:Y:S07]  /*4ed0*/  IMAD R43, R3, R38, R43 ;  /* 0x00000026032b7224 */ /* 0x000fee00078e022b */
.L_x_82:
[----:B-1----:R-:W-:Y:S01]  /*4ee0*/  @!P1 ISETP.NE.AND P0, PT, R8, 0x1, PT ;  /* 0x000000010800980c */ /* 0x002fe20003f05270 */
[----:B------:R-:W-:Y:S01]  /*4ef0*/  @!P1 IMAD.HI.U32 R0, R44, R10, RZ ;  /* 0x0000000a2c009227 */ /* 0x000fe200078e00ff */
[----:B------:R-:W-:Y:S01]  /*4f00*/  @!P1 ISETP.NE.AND P2, PT, R7, 0x1, PT ;  /* 0x000000010700980c */ /* 0x000fe20003f45270 */
[----:B------:R-:W-:Y:S01]  /*4f10*/  ULOP3.LUT UP0, URZ, UR52, 0x1b0, URZ, 0xc0, !UPT ;  /* 0x000001b034ff7892 */ /* 0x000fe2000f80c0ff */
[----:B------:R-:W-:Y:S01]  /*4f20*/  R2UR UR42, R15 ;  /* 0x000000000f2a72ca */ /* 0x000fe200000e0000 */
[----:B------:R-:W-:Y:S01]  /*4f30*/  @!P1 IMAD.HI.U32 R2, R43, R9, RZ ;  /* 0x000000092b029227 */ /* 0x000fe200078e00ff */
[----:B------:R-:W-:Y:S02]  /*4f40*/  @!P1 SHF.R.U32.HI R0, RZ, R11, R0 ;  /* 0x0000000bff009219 */ /* 0x000fe40000011600 */
[----:B------:R-:W-:Y:S01]  /*4f50*/  R2UR UR41, R14 ;  /* 0x000000000e2972ca */ /* 0x000fe200000e0000 */
[----:B------:R-:W-:Y:S01]  /*4f60*/  VIADD R103, R103, 0x1 ;  /* 0x0000000167677836 */ /* 0x000fe20000000000 */
[----:B------:R-:W-:Y:S02]  /*4f70*/  @!P1 SHF.R.U32.HI R2, RZ, R12, R2 ;  /* 0x0000000cff029219 */ /* 0x000fe40000011602 */
[----:B------:R-:W-:Y:S02]  /*4f80*/  @!P1 SEL R3, R44, R0, !P2 ;  /* 0x000000002c039207 */ /* 0x000fe40005000000 */
[----:B------:R-:W-:Y:S02]  /*4f90*/  @!P1 SEL R2, R43, R2, !P0 ;  /* 0x000000022b029207 */ /* 0x000fe40004000000 */
[----:B------:R-:W-:Y:S01]  /*4fa0*/  @P4 SHF.R.U32.HI R95, RZ, 0x10, R17 ;  /* 0x00000010ff5f4819 */ /* 0x000fe20000011611 */
[----:B------:R-:W-:Y:S02]  /*4fb0*/  USHF.L.U32 UR42, UR42, 0x7, URZ ;  /* 0x000000072a2a7899 */ /* 0x000fe400080006ff */
[----:B------:R-:W-:Y:S02]  /*4fc0*/  @!P1 IMAD.IADD R0, R2, 0x1, -R3 ;  /* 0x0000000102009824 */ /* 0x000fe400078e0a03 */
[----:B------:R-:W-:Y:S01]  /*4fd0*/  @!P1 IMAD.IADD R2, R3, 0x1, -R2 ;  /* 0x0000000103029824 */ /* 0x000fe200078e0a02 */
[----:B------:R-:W-:Y:S01]  /*4fe0*/  USHF.L.U32 UR41, UR41, 0x6, URZ ;  /* 0x0000000629297899 */ /* 0x000fe200080006ff */
[----:B------:R-:W-:Y:S02]  /*4ff0*/  @!P1 IMAD R44, R0, R7, R44 ;  /* 0x00000007002c9224 */ /* 0x000fe400078e022c */
[----:B------:R-:W-:Y:S01]  /*5000*/  @!P1 IMAD R43, R2, R8, R43 ;  /* 0x00000008022b9224 */ /* 0x000fe200078e022b */
[----:B------:R-:W-:Y:S08]  /*5010*/  BRA.U !UP0, `(.L_x_83) ;  /* 0x00000001087c7547 */ /* 0x000ff0000b800000 */
[----:B------:R-:W1:Y:S01]  /*5020*/  LDCU.64 UR8, c[0x4][0x80] ;  /* 0x01001000ff0877ac */ /* 0x000e620008000a00 */
[----:B------:R-:W-:Y:S01]  /*5030*/  MOV R2, 0x0 ;  /* 0x0000000000027802 */ /* 0x000fe20000000f00 */
[----:B------:R-:W-:Y:S02]  /*5040*/  HFMA2 R12, -RZ, RZ, 0, 5.9604644775390625e-08 ;  /* 0x00000001ff0c7431 */ /* 0x000fe400000001ff */
[----:B------:R-:W-:Y:S01]  /*5050*/  IMAD.MOV.U32 R8, RZ, RZ, 0x70 ;  /* 0x00000070ff087424 */ /* 0x000fe200078e00ff */
[----:B------:R2:W3:Y:S01]  /*5060*/  LDC.64 R14, c[0x4][R2] ;  /* 0x01000000020e7b82 */ /* 0x0004e20000000a00 */
[----:B------:R-:W4:Y:S01]  /*5070*/  LDCU.64 UR6, c[0x4][0x88] ;  /* 0x01001100ff0677ac */ /* 0x000f220008000a00 */
[----:B------:R-:W-:Y:S01]  /*5080*/  IMAD.MOV.U32 R13, RZ, RZ, RZ ;  /* 0x000000ffff0d7224 */ /* 0x000fe200078e00ff */
[----:B------:R-:W2:Y:S01]  /*5090*/  LDCU.64 UR4, c[0x4][0x8] ;  /* 0x01000100ff0477ac */ /* 0x000ea20008000a00 */
[----:B-1----:R-:W-:Y:S01]  /*50a0*/  MOV R5, UR9 ;  /* 0x0000000900057c02 */ /* 0x002fe20008000f00 */
[----:B------:R-:W-:Y:S01]  /*50b0*/  IMAD.U32 R4, RZ, RZ, UR8 ;  /* 0x00000008ff047e24 */ /* 0x000fe2000f8e00ff */
[----:B----4-:R-:W-:Y:S01]  /*50c0*/  MOV R7, UR7 ;  /* 0x0000000700077c02 */ /* 0x010fe20008000f00 */
[----:B------:R-:W-:Y:S01]  /*50d0*/  IMAD.U32 R6, RZ, RZ, UR6 ;  /* 0x00000006ff067e24 */ /* 0x000fe2000f8e00ff */
[----:B--2---:R-:W-:Y:S01]  /*50e0*/  MOV R11, UR5 ;  /* 0x00000005000b7c02 */ /* 0x004fe20008000f00 */
[----:B------:R-:W-:Y:S02]  /*50f0*/  IMAD.U32 R10, RZ, RZ, UR4 ;  /* 0x00000004ff0a7e24 */ /* 0x000fe4000f8e00ff */
[----:B------:R-:W-:Y:S07]  /*5100*/  LEPC R20, `(.L_x_84) ;  /* 0x000000001014794e */ /* 0x000fee0000000000 */
[----:B---3-5:R-:W-:Y:S05]  /*5110*/  CALL.ABS.NOINC R14 ;  /* 0x000000000e007343 */ /* 0x028fea0003c00000 */
.L_x_84:
[----:B------:R-:W1:Y:S01]  /*5120*/  LDCU.64 UR8, c[0x4][0x80] ;  /* 0x01001000ff0877ac */ /* 0x000e620008000a00 */
[----:B------:R-:W2:Y:S01]  /*5130*/  LDC.64 R2, c[0x4][R2] ;  /* 0x0100000002027b82 */ /* 0x000ea20000000a00 */
[----:B------:R-:W-:Y:S02]  /*5140*/  HFMA2 R12, -RZ, RZ, 0, 5.9604644775390625e-08 ;  /* 0x00000001ff0c7431 */ /* 0x000fe400000001ff */
[----:B------:R-:W-:Y:S02]  /*5150*/  IMAD.MOV.U32 R8, RZ, RZ, 0x70 ;  /* 0x00000070ff087424 */ /* 0x000fe400078e00ff */
[----:B------:R-:W-:Y:S01]  /*5160*/  IMAD.MOV.U32 R13, RZ, RZ, RZ ;  /* 0x000000ffff0d7224 */ /* 0x000fe200078e00ff */
[----:B------:R-:W3:Y:S01]  /*5170*/  LDCU.64 UR6, c[0x4][0x88] ;  /* 0x01001100ff0677ac */ /* 0x000ee20008000a00 */
[----:B------:R-:W4:Y:S01]  /*5180*/  LDCU.64 UR4, c[0x4][0x8] ;  /* 0x01000100ff0477ac */ /* 0x000f220008000a00 */
[----:B-1----:R-:W-:Y:S02]  /*5190*/  MOV R4, UR8 ;  /* 0x0000000800047c02 */ /* 0x002fe40008000f00 */
[----:B------:R-:W-:Y:S02]  /*51a0*/  MOV R5, UR9 ;  /* 0x0000000900057c02 */ /* 0x000fe40008000f00 */
[----:B---3--:R-:W-:Y:S01]  /*51b0*/  MOV R7, UR7 ;  /* 0x0000000700077c02 */ /* 0x008fe20008000f00 */
[----:B------:R-:W-:Y:S01]  /*51c0*/  IMAD.U32 R6, RZ, RZ, UR6 ;  /* 0x00000006ff067e24 */ /* 0x000fe2000f8e00ff */
[----:B----4-:R-:W-:Y:S01]  /*51d0*/  MOV R11, UR5 ;  /* 0x00000005000b7c02 */ /* 0x010fe20008000f00 */
[----:B------:R-:W-:Y:S02]  /*51e0*/  IMAD.U32 R10, RZ, RZ, UR4 ;  /* 0x00000004ff0a7e24 */ /* 0x000fe4000f8e00ff */
[----:B------:R-:W-:Y:S07]  /*51f0*/  LEPC R20, `(.L_x_83) ;  /* 0x000000001014794e */ /* 0x000fee0000000000 */
[----:B--2---:R-:W-:Y:S05]  /*5200*/  CALL.ABS.NOINC R2 ;  /* 0x0000000002007343 */ /* 0x004fea0003c00000 */
.L_x_83:
[----:B------:R-:W-:Y:S01]  /*5210*/  ISETP.NE.U32.AND P4, PT, R82, RZ, PT ;  /* 0x000000ff5200720c */ /* 0x000fe20003f85070 */
[----:B------:R-:W-:Y:S01]  /*5220*/  UISETP.NE.AND UP2, UPT, UR53, URZ, UPT ;  /* 0x000000ff3500728c */ /* 0x000fe2000bf45270 */
[----:B------:R-:W-:Y:S01]  /*5230*/  ISETP.NE.U32.AND P2, PT, RZ, UR38, PT ;  /* 0x00000026ff007c0c */ /* 0x000fe2000bf45070 */
[----:B------:R-:W-:Y:S01]  /*5240*/  UISETP.NE.U32.AND UP1, UPT, UR44, URZ, UPT ;  /* 0x000000ff2c00728c */ /* 0x000fe2000bf25070 */
[----:B------:R-:W-:Y:S01]  /*5250*/  ISETP.NE.AND.EX P4, PT, R83, RZ, PT, P4 ;  /* 0x000000ff5300720c */ /* 0x000fe20003f85340 */
[----:B------:R-:W-:Y:S01]  /*5260*/  UPLOP3.LUT UP0, UPT, UPT, UPT, UPT, 0x40, 0x4 ;  /* 0x000000000004789c */ /* 0x000fe20003f0e870 */
[----:B------:R-:W-:Y:S01]  /*5270*/  ISETP.NE.AND.EX P2, PT, RZ, UR39, PT, P2 ;  /* 0x00000027ff007c0c */ /* 0x000fe2000bf45320 */
[----:B------:R-:W-:Y:S01]  /*5280*/  UISETP.NE.AND.EX UP1, UPT, UR45, URZ, UPT, UP1 ;  /* 0x000000ff2d00728c */ /* 0x000fe2000bf25310 */
[----:B------:R-:W-:Y:S04]  /*5290*/  PLOP3.LUT P1, PT, PT, PT, UP2, 0x80, 0x8 ;  /* 0x000000000008781c */ /* 0x000fe80003f2f028 */
[----:B------:R-:W-:Y:S06]  /*52a0*/  @UP2 UPLOP3.LUT UP0, UPT, UPT, UPT, UP1, 0x80, 0x8 ;  /* 0x000000000008289c */ /* 0x000fec0003f0f010 */
[----:B------:R-:W-:Y:S01]  /*52b0*/  PLOP3.LUT P0, PT, PT, PT, UP0, 0x80, 0x8 ;  /* 0x000000000008781c */ /* 0x000fe20003f0f008 */
[----:B------:R-:W-:Y:S01]  /*52c0*/  @!UPT UIADD3 URZ, UPT, UPT, URZ, URZ, URZ ;  /* 0x000000fffffff290 */ /* 0x000fe2000fffe0ff */
[----:B------:R-:W-:Y:S11]  /*52d0*/  BRA.U !UP1, `(.L_x_85) ;  /* 0x0000000109387547 */ /* 0x000ff6000b800000 */
[----:B------:R-:W-:Y:S01]  /*52e0*/  UISETP.NE.U32.AND UP0, UPT, UR38, URZ, UPT ;  /* 0x000000ff2600728c */ /* 0x000fe2000bf05070 */
[----:B------:R-:W-:Y:S02]  /*52f0*/  HFMA2 R0, -RZ, RZ, 0, 5.9604644775390625e-08 ;  /* 0x00000001ff007431 */ /* 0x000fe400000001ff */
[----:B------:R-:W-:Y:S01]  /*5300*/  IMAD.MOV.U32 R88, RZ, RZ, 0x1 ;  /* 0x00000001ff587424 */ /* 0x000fe200078e00ff */
[----:B------:R-:W-:Y:S06]  /*5310*/  UISETP.NE.AND.EX UP0, UPT, UR39, URZ, UPT, UP0 ;  /* 0x000000ff2700728c */ /* 0x000fec000bf05300 */
[----:B------:R-:W-:Y:S05]  /*5320*/  PLOP3.LUT P3, PT, PT, PT, UP0, 0x80, 0x8 ;  /* 0x000000000008781c */ /* 0x000fea0003f6f008 */
[----:B------:R-:W1:Y:S01]  /*5330*/  @UP0 LDCU.64 UR6, c[0x0][0x888] ;  /* 0x00011100ff0607ac */ /* 0x000e620008000a00 */
[----:B------:R-:W-:Y:S07]  /*5340*/  @UP0 UIMAD UR4, UR36, UR44, URZ ;  /* 0x0000002c240402a4 */ /* 0x000fee000f8e02ff */
[----:B------:R-:W-:Y:S01]  /*5350*/  @!P3 PRMT R88, R0, 0x7610, R88 ;  /* 0x000076100058b816 */ /* 0x000fe20000000058 */
[----:B-1----:R-:W-:Y:S03]  /*5360*/  @UP0 UIMAD.WIDE UR6, UR4, 0x4, UR6 ;  /* 0x00000004040608a5 */ /* 0x002fe6000f8e0206 */
[----:B------:R-:W1:Y:S03]  /*5370*/  @!UP0 LDCU UR4, c[0x0][0x880] ;  /* 0x00011000ff0487ac */ /* 0x000e660008000800 */
[----:B------:R-:W-:Y:S01]  /*5380*/  IMAD.U32 R2, RZ, RZ, UR6 ;  /* 0x00000006ff027e24 */ /* 0x000fe2000f8e00ff */
[----:B------:R-:W-:Y:S05]  /*5390*/  MOV R3, UR7 ;  /* 0x0000000700037c02 */ /* 0x000fea0008000f00 */
[----:B-----5:R2:W5:Y:S02]  /*53a0*/  @P3 LDG.E R49, desc[UR46][R2.64] ;  /* 0x0000002e02313981 */ /* 0x020564000c1e1900 */
[----:B-12---:R-:W-:Y:S02]  /*53b0*/  @!P3 IMAD.U32 R49, RZ, RZ, UR4 ;  /* 0x00000004ff31be24 */ /* 0x006fe4000f8e00ff */
.L_x_85:
[----:B------:R-:W-:Y:S05]  /*53c0*/  @!P4 BRA `(.L_x_86) ;  /* 0x000000000020c947 */ /* 0x000fea0003800000 */
[----:B------:R-:W-:Y:S04]  /*53d0*/  ISETP.NE.U32.AND P3, PT, R80, RZ, PT ;  /* 0x000000ff5000720c */ /* 0x000fe80003f65070 */
[----:B------:R-:W-:Y:S11]  /*53e0*/  ISETP.NE.AND.EX P3, PT, R81, RZ, PT, P3 ;  /* 0x000000ff5100720c */ /* 0x000ff60003f65330 */
[----:B------:R-:W-:Y:S02]  /*53f0*/  @!UPT UIADD3 URZ, UPT, UPT, URZ, URZ, URZ ;  /* 0x000000fffffff290 */ /* 0x000fe4000fffe0ff */
[----:B------:R-:W1:Y:S01]  /*5400*/  @P3 LDC.64 R2, c[0x0][0x8a8] ;  /* 0x00022a00ff023b82 */ /* 0x000e620000000a00 */
[----:B------:R-:W-:Y:S04]  /*5410*/  @P3 IMAD R0, R82, UR36, RZ ;  /* 0x0000002452003c24 */ /* 0x000fe8000f8e02ff */
[----:B-1----:R-:W-:Y:S05]  /*5420*/  @P3 IMAD.WIDE R2, R0, 0x4, R2 ;  /* 0x0000000400023825 */ /* 0x002fea00078e0202 */
[----:B-----5:R1:W5:Y:S02]  /*5430*/  @P3 LDG.E R47, desc[UR46][R2.64] ;  /* 0x0000002e022f3981 */ /* 0x020364000c1e1900 */
[----:B-1----:R-:W2:Y:S02]  /*5440*/  @!P3 LDC R47, c[0x0][0x8a0] ;  /* 0x00022800ff2fbb82 */ /* 0x002ea40000000800 */
.L_x_86:
[----:B-----5:R-:W-:Y:S01]  /*5450*/  FSETP.NEU.AND P3, PT, R49, RZ, PT ;  /* 0x000000ff3100720b */ /* 0x020fe20003f6d000 */
[----:B------:R-:W-:Y:S01]  /*5460*/  ULOP3.LUT UR4, UR51, 0x1, URZ, 0x3c, !UPT ;  /* 0x0000000133047892 */ /* 0x000fe2000f8e3cff */
[----:B------:R-:W-:Y:S01]  /*5470*/  SEL R4, RZ, 0xffffffff, P2 ;  /* 0xffffffffff047807 */ /* 0x000fe20001000000 */
[----:B------:R-:W-:Y:S01]  /*5480*/  IMAD.U32 R72, RZ, RZ, UR56 ;  /* 0x00000038ff487e24 */ /* 0x000fe2000f8e00ff */
[----:B------:R-:W-:Y:S01]  /*5490*/  @P1 LOP3.LUT P2, RZ, R88, 0xff, RZ, 0xc0, !PT ;  /* 0x000000ff58ff1812 */ /* 0x000fe2000784c0ff */
[----:B------:R-:W-:Y:S01]  /*54a0*/  IMAD.SHL.U32 R106, R94, 0x10, RZ ;  /* 0x000000105e6a7824 */ /* 0x000fe200078e00ff */
[----:B------:R-:W-:Y:S01]  /*54b0*/  @P1 SEL R0, RZ, 0xffffffff, P3 ;  /* 0xffffffffff001807 */ /* 0x000fe20001800000 */
[----:B------:R-:W-:Y:S01]  /*54c0*/  IMAD.U32 R107, RZ, RZ, UR4 ;  /* 0x00000004ff6b7e24 */ /* 0x000fe2000f8e00ff */
[----:B------:R-:W-:Y:S01]  /*54d0*/  LEA R73, R45, UR48, 0x3 ;  /* 0x000000302d497c11 */ /* 0x000fe2000f8e18ff */
[----:B------:R-:W-:Y:S01]  /*54e0*/  IMAD.SHL.U32 R72, R72, 0x2000, RZ ;  /* 0x0000200048487824 */ /* 0x000fe200078e00ff */
[----:B------:R-:W-:Y:S01]  /*54f0*/  @P0 SEL R0, R4, R0, !P2 ;  /* 0x0000000004000207 */ /* 0x000fe20005000000 */
[----:B------:R-:W-:Y:S01]  /*5500*/  IMAD.SHL.U32 R105, R93, 0x10, RZ ;  /* 0x000000105d697824 */ /* 0x000fe200078e00ff */
[----:B------:R-:W-:Y:S01]  /*5510*/  PLOP3.LUT P2, PT, PT, PT, UP1, 0x80, 0x8 ;  /* 0x000000000008781c */ /* 0x000fe20003f4f018 */
[----:B------:R-:W-:Y:S01]  /*5520*/  IMAD.IADD R67, R99, 0x1, R72 ;  /* 0x0000000163437824 */ /* 0x000fe200078e0248 */
[----:B------:R-:W-:Y:S01]  /*5530*/  @P1 LOP3.LUT R0, R0, 0x1, RZ, 0xc0, !PT ;  /* 0x0000000100001812 */ /* 0x000fe200078ec0ff */
[----:B------:R-:W-:Y:S01]  /*5540*/  BSSY B1, `(.L_x_87) ;  /* 0x0000039000017945 */ /* 0x000fe20003800000 */
[----:B------:R-:W-:Y:S01]  /*5550*/  LOP3.LUT P4, R102, R88, 0xff, RZ, 0xc0, !PT ;  /* 0x000000ff58667812 */ /* 0x000fe2000788c0ff */
[----:B------:R-:W-:Y:S01]  /*5560*/  IMAD.IADD R66, R67, 0x1, R106 ;  /* 0x0000000143427824 */ /* 0x000fe200078e026a */
[----:B------:R-:W-:Y:S01]  /*5570*/  ISETP.NE.U32.OR P5, PT, R0, 0x1, !P1 ;  /* 0x000000010000780c */ /* 0x000fe20004fa5470 */
[----:B------:R-:W-:Y:S01]  /*5580*/  IMAD.U32 R0, RZ, RZ, UR56 ;  /* 0x00000038ff007e24 */ /* 0x000fe2000f8e00ff */
[----:B------:R-:W-:Y:S01]  /*5590*/  SEL R3, RZ, 0xffffffff, P3 ;  /* 0xffffffffff037807 */ /* 0x000fe20001800000 */
[----:B------:R-:W-:Y:S01]  /*55a0*/  IMAD.MOV.U32 R75, RZ, RZ, 0x1 ;  /* 0x00000001ff4b7424 */ /* 0x000fe200078e00ff */
[----:B------:R-:W-:Y:S01]  /*55b0*/  P2R R104, PR, RZ, 0x20 ;  /* 0x00000020ff687803 */ /* 0x000fe20000000000 */
[----:B------:R-:W-:Y:S01]  /*55c0*/  IMAD R48, R45, 0x40, R46 ;  /* 0x000000402d307824 */ /* 0x000fe200078e022e */
[----:B------:R-:W-:Y:S01]  /*55d0*/  LEA R0, R0, UR48, 0x3 ;  /* 0x0000003000007c11 */ /* 0x000fe2000f8e18ff */
[----:B------:R-:W-:Y:S01]  /*55e0*/  IMAD.U32 R74, RZ, RZ, UR56 ;  /* 0x00000038ff4a7e24 */ /* 0x000fe2000f8e00ff */
[----:B------:R-:W-:Y:S02]  /*55f0*/  @P2 SEL R3, R4, R3, !P4 ;  /* 0x0000000304032207 */ /* 0x000fe40006000000 */
[----:B------:R-:W-:Y:S02]  /*5600*/  CS2R R78, SRZ ;  /* 0x00000000004e7805 */ /* 0x000fe4000001ff00 */
[----:B------:R-:W-:Y:S02]  /*5610*/  CS2R R76, SRZ ;  /* 0x00000000004c7805 */ /* 0x000fe4000001ff00 */
[----:B------:R-:W-:Y:S02]  /*5620*/  CS2R R70, SRZ ;  /* 0x0000000000467805 */ /* 0x000fe4000001ff00 */
[----:B------:R-:W-:Y:S02]  /*5630*/  LOP3.LUT R3, R3, 0x1, RZ, 0xc0, !PT ;  /* 0x0000000103037812 */ /* 0x000fe400078ec0ff */
[----:B------:R-:W-:Y:S02]  /*5640*/  CS2R R68, SRZ ;  /* 0x0000000000447805 */ /* 0x000fe4000001ff00 */
[----:B------:R-:W-:Y:S02]  /*5650*/  @P5 SHF.L.U32 R2, R107, 0x1f, RZ ;  /* 0x0000001f6b025819 */ /* 0x000fe400000006ff */
[----:B------:R-:W-:Y:S02]  /*5660*/  CS2R R62, SRZ ;  /* 0x00000000003e7805 */ /* 0x000fe4000001ff00 */
[----:B------:R-:W-:Y:S02]  /*5670*/  ISETP.NE.U32.AND P2, PT, R3, 0x1, PT ;  /* 0x000000010300780c */ /* 0x000fe40003f45070 */
[----:B------:R-:W-:Y:S01]  /*5680*/  CS2R R60, SRZ ;  /* 0x00000000003c7805 */ /* 0x000fe2000001ff00 */
[----:B------:R1:W3:Y:S01]  /*5690*/  @P5 SYNCS.PHASECHK.TRANS64.TRYWAIT P1, [R0+URZ+0x50], R2 ;  /* 0x00005002000055a7 */ /* 0x0002e200080211ff */
[----:B------:R-:W-:Y:S02]  /*56a0*/  CS2R R58, SRZ ;  /* 0x00000000003a7805 */ /* 0x000fe4000001ff00 */
[----:B------:R-:W-:Y:S02]  /*56b0*/  P2R R108, PR, RZ, 0x4 ;  /* 0x00000004ff6c7803 */ /* 0x000fe40000000000 */
[----:B------:R-:W-:Y:S01]  /*56c0*/  CS2R R56, SRZ ;  /* 0x0000000000387805 */ /* 0x000fe2000001ff00 */
[----:B------:R-:W-:Y:S02]  /*56d0*/  IMAD.IADD R65, R67, 0x1, R105 ;  /* 0x0000000143417824 */ /* 0x000fe400078e0269 */
[----:B------:R-:W-:Y:S01]  /*56e0*/  IMAD.IADD R64, R98, 0x1, R66 ;  /* 0x0000000162407824 */ /* 0x000fe200078e0242 */
[----:B-1----:R-:W-:Y:S04]  /*56f0*/  SHF.L.U32 R2, R97, 0x1f, RZ ;  /* 0x0000001f61027819 */ /* 0x002fe800000006ff */
[----:B------:R1:W4:Y:S01]  /*5700*/  SYNCS.PHASECHK.TRANS64.TRYWAIT P0, [R73+URZ+0xb0], R2 ;  /* 0x0000b002490075a7 */ /* 0x00032200080011ff */
[----:B---3--:R-:W-:Y:S01]  /*5710*/  @P5 SEL R75, RZ, 0x1, !P1 ;  /* 0x00000001ff4b5807 */ /* 0x008fe20004800000 */
[----:B-1----:R-:W-:Y:S06]  /*5720*/  @!P5 BRA `(.L_x_88) ;  /* 0x000000000068d947 */ /* 0x002fec0003800000 */
[----:B------:R-:W-:Y:S01]  /*5730*/  ISETP.NE.AND P1, PT, R75, RZ, PT ;  /* 0x000000ff4b00720c */ /* 0x000fe20003f25270 */
[----:B------:R-:W-:Y:S01]  /*5740*/  BSSY B0, `(.L_x_89) ;  /* 0x000000d000007945 */ /* 0x000fe20003800000 */
[----:B------:R-:W-:Y:S02]  /*5750*/  CS2R R58, SRZ ;  /* 0x00000000003a7805 */ /* 0x000fe4000001ff00 */
[----:B------:R-:W-:Y:S02]  /*5760*/  CS2R R56, SRZ ;  /* 0x0000000000387805 */ /* 0x000fe4000001ff00 */
[----:B------:R-:W-:Y:S02]  /*5770*/  CS2R R62, SRZ ;  /* 0x00000000003e7805 */ /* 0x000fe4000001ff00 */
[----:B------:R-:W-:Y:S02]  /*5780*/  CS2R R60, SRZ ;  /* 0x00000000003c7805 */ /* 0x000fe4000001ff00 */
[----:B------:R-:W-:Y:S02]  /*5790*/  CS2R R70, SRZ ;  /* 0x0000000000467805 */ /* 0x000fe4000001ff00 */
[----:B------:R-:W-:Y:S02]  /*57a0*/  CS2R R68, SRZ ;  /* 0x0000000000447805 */ /* 0x000fe4000001ff00 */
[----:B------:R-:W-:Y:S02]  /*57b0*/  CS2R R78, SRZ ;  /* 0x00000000004e7805 */ /* 0x000fe4000001ff00 */
[----:B------:R-:W-:Y:S01]  /*57c0*/  CS2R R76, SRZ ;  /* 0x00000000004c7805 */ /* 0x000fe2000001ff00 */
[----:B------:R-:W-:Y:S06]  /*57d0*/  @P1 BRA `(.L_x_90) ;  /* 0x00000000000c1947 */ /* 0x000fec0003800000 */
[----:B------:R-:W-:Y:S04]  /*57e0*/  SHF.L.U32 R3, R107, 0x1f, RZ ;  /* 0x0000001f6b037819 */ /* 0x000fe800000006ff */
[----:B------:R-:W1:Y:S02]  /*57f0*/  SYNCS.PHASECHK.TRANS64.TRYWAIT P1, [R0+URZ+0x50], R3 ;  /* 0x00005003000075a7 */ /* 0x000e6400080211ff */
[----:B-1----:R-:W-:Y:S05]  /*5800*/  @!P1 BRA `(.L_x_91) ;  /* 0x0000002400609947 */ /* 0x002fea0003800000 */
.L_x_90:
[----:B------:R-:W-:Y:S05]  /*5810*/  BSYNC B0 ;  /* 0x0000000000007941 */ /* 0x000fea0003800000 */
.L_x_89:
[----:B------:R-:W-:Y:S01]  /*5820*/  ISETP.NE.AND P1, PT, R108, RZ, PT ;  /* 0x000000ff6c00720c */ /* 0x000fe20003f25270 */
[----:B------:R-:W-:Y:S04]  /*5830*/  UIADD3 UR5, UPT, UPT, UR56, 0x1, URZ ;  /* 0x0000000138057890 */ /* 0x000fe8000fffe0ff */
[----:B------:R-:W-:Y:S04]  /*5840*/  UISETP.NE.AND UP0, UPT, UR5, 0x3, UPT ;  /* 0x000000030500788c */ /* 0x000fe8000bf05270 */
[----:B------:R-:W-:Y:S02]  /*5850*/  USEL UR4, URZ, 0x1, UP0 ;  /* 0x00000001ff047887 */ /* 0x000fe40008000000 */
[----:B------:R-:W-:Y:S02]  /*5860*/  USEL UR5, UR5, URZ, UP0 ;  /* 0x000000ff05057287 */ /* 0x000fe40008000000 */
[----:B------:R3:W1:Y:S02]  /*5870*/  @P1 LDS.128 R56, [R67] ;  /* 0x0000000043381984 */ /* 0x0006640000000c00 */
[----:B------:R-:W-:Y:S02]  /*5880*/  LOP3.LUT R107, R107, UR4, RZ, 0x3c, !PT ;  /* 0x000000046b6b7c12 */ /* 0x000fe4000f8e3cff */
[----:B------:R3:W1:Y:S01]  /*5890*/  @P1 LDS.128 R60, [R66+0x10] ;  /* 0x00001000423c1984 */ /* 0x0006620000000c00 */
[----:B------:R-:W-:Y:S03]  /*58a0*/  IMAD.U32 R74, RZ, RZ, UR5 ;  /* 0x00000005ff4a7e24 */ /* 0x000fe6000f8e00ff */
[----:B------:R3:W1:Y:S04]  /*58b0*/  @P1 LDS.128 R68, [R65+0x20] ;  /* 0x0000200041441984 */ /* 0x0006680000000c00 */
[----:B------:R3:W1:Y:S02]  /*58c0*/  @P1 LDS.128 R76, [R64+0x10] ;  /* 0x00001000404c1984 */ /* 0x0006640000000c00 */
.L_x_88:
[----:B------:R-:W-:Y:S05]  /*58d0*/  BSYNC B1 ;  /* 0x0000000000017941 */ /* 0x000fea0003800000 */
.L_x_87:
[----:B-1----:R-:W-:Y:S04]  /*58e0*/  SHF.R.U32.HI R0, RZ, 0x15, R48 ;  /* 0x00000015ff007819 */ /* 0x002fe80000011630 */
[----:B------:R-:W-:Y:S01]  /*58f0*/  LOP3.LUT P1, RZ, R0, 0x3, R92, 0x48, !PT ;  /* 0x0000000300ff7812 */ /* 0x000fe2000782485c */
[----:B------:R-:W-:Y:S01]  /*5900*/  @!UPT UIADD3 URZ, UPT, UPT, URZ, URZ, URZ ;  /* 0x000000fffffff290 */ /* 0x000fe2000fffe0ff */
[----:B----4-:R-:W-:Y:S11]  /*5910*/  @P0 BRA `(.L_x_92) ;  /* 0x0000000000080947 */ /* 0x010ff60003800000 */
[----:B------:R-:W1:Y:S02]  /*5920*/  SYNCS.PHASECHK.TRANS64.TRYWAIT P0, [R73+URZ+0xb0], R2 ;  /* 0x0000b002490075a7 */ /* 0x000e6400080011ff */
[----:B-1----:R-:W-:Y:S05]  /*5930*/  @!P0 BRA `(.L_x_93) ;  /* 0x0000002400288947 */ /* 0x002fea0003800000 */
.L_x_92:
[----:B------:R-:W-:Y:S05]  /*5940*/  @!P1 BRA `(.L_x_94) ;  /* 0x0000000000409947 */ /* 0x000fea0003800000 */
[----:B------:R-:W4:Y:S01]  /*5950*/  LDCU.64 UR8, c[0x4][0x70] ;  /* 0x01000e00ff0877ac */ /* 0x000f220008000a00 */
[----:B------:R-:W-:Y:S01]  /*5960*/  MOV R3, 0x0 ;  /* 0x0000000000037802 */ /* 0x000fe20000000f00 */
[----:B------:R-:W-:Y:S02]  /*5970*/  HFMA2 R12, -RZ, RZ, 0, 5.9604644775390625e-08 ;  /* 0x00000001ff0c7431 */ /* 0x000fe400000001ff */
[----:B------:R-:W-:Y:S02]  /*5980*/  IMAD.MOV.U32 R8, RZ, RZ, 0x192 ;  /* 0x00000192ff087424 */ /* 0x000fe400078e00ff */
[----:B------:R-:W-:Y:S01]  /*5990*/  IMAD.MOV.U32 R13, RZ, RZ, RZ ;  /* 0x000000ffff0d7224 */ /* 0x000fe200078e00ff */
[----:B------:R-:W5:Y:S01]  /*59a0*/  LDCU.64 UR6, c[0x4][0x78] ;  /* 0x01000f00ff0677ac */ /* 0x000f620008000a00 */
[----:B-1----:R-:W1:Y:S01]  /*59b0*/  LDC.64 R2, c[0x4][R3] ;  /* 0x0100000003027b82 */ /* 0x002e620000000a00 */
[----:B------:R-:W2:Y:S01]  /*59c0*/  LDCU.64 UR4, c[0x4][0x10] ;  /* 0x01000200ff0477ac */ /* 0x000ea20008000a00 */
[----:B----4-:R-:W-:Y:S01]  /*59d0*/  MOV R5, UR9 ;  /* 0x0000000900057c02 */ /* 0x010fe20008000f00 */
[----:B------:R-:W-:Y:S01]  /*59e0*/  IMAD.U32 R4, RZ, RZ, UR8 ;  /* 0x00000008ff047e24 */ /* 0x000fe2000f8e00ff */
[----:B-----5:R-:W-:Y:S01]  /*59f0*/  MOV R7, UR7 ;  /* 0x0000000700077c02 */ /* 0x020fe20008000f00 */
[----:B------:R-:W-:Y:S01]  /*5a00*/  IMAD.U32 R6, RZ, RZ, UR6 ;  /* 0x00000006ff067e24 */ /* 0x000fe2000f8e00ff */
[----:B--2---:R-:W-:Y:S01]  /*5a10*/  MOV R11, UR5 ;  /* 0x00000005000b7c02 */ /* 0x004fe20008000f00 */
[----:B------:R-:W-:Y:S02]  /*5a20*/  IMAD.U32 R10, RZ, RZ, UR4 ;  /* 0x00000004ff0a7e24 */ /* 0x000fe4000f8e00ff */
[----:B------:R-:W-:Y:S07]  /*5a30*/  LEPC R20, `(.L_x_94) ;  /* 0x000000001014794e */ /* 0x000fee0000000000 */
[----:B-1-3--:R-:W-:Y:S05]  /*5a40*/  CALL.ABS.NOINC R2 ;  /* 0x0000000002007343 */ /* 0x00afea0003c00000 */
.L_x_94:
[----:B------:R-:W-:Y:S05]  /*5a50*/  WARPSYNC.ALL ;  /* 0x0000000000007948 */ /* 0x000fea0003800000 */
[----:B------:R-:W-:Y:S01]  /*5a60*/  R2UR UR4, R48 ;  /* 0x00000000300472ca */ /* 0x000fe200000e0000 */
[--C-:B------:R-:W-:Y:S01]  /*5a70*/  HADD2.F32 R50, -RZ, R56.reuse.H0_H0 ;  /* 0x20000038ff327230 */ /* 0x100fe20000004100 */
[----:B------:R-:W-:Y:S01]  /*5a80*/  ISETP.NE.AND P0, PT, R100, RZ, PT ;  /* 0x000000ff6400720c */ /* 0x000fe20003f05270 */
[----:B------:R-:W-:Y:S01]  /*5a90*/  HADD2.F32 R51, -RZ, R56.H1_H1 ;  /* 0x30000038ff337230 */ /* 0x000fe20000004100 */
[----:B------:R-:W-:Y:S01]  /*5aa0*/  BSSY.RECONVERGENT B0, `(.L_x_95) ;  /* 0x0000083000007945 */ /* 0x000fe20003800200 */
[--C-:B------:R-:W-:Y:S08]  /*5ab0*/  HADD2.F32 R52, -RZ, R57.reuse.H0_H0 ;  /* 0x20000039ff347230 */ /* 0x100ff00000004100 */
[----:B------:R-:W2:Y:S02]  /*5ac0*/  LDTM.x32 R4, tmem[UR4] ;  /* 0x00000004000479ee */ /* 0x000ea400082c0000 */
[C---:B--2---:R-:W-:Y:S01]  /*5ad0*/  FMUL R0, R47.reuse, R4 ;  /* 0x000000042f007220 */ /* 0x044fe20000400000 */
[C---:B-1----:R-:W-:Y:S01]  /*5ae0*/  FMUL R2, R47.reuse, R5 ;  /* 0x000000052f027220 */ /* 0x042fe20000400000 */
[C---:B------:R-:W-:Y:S01]  /*5af0*/  FMUL R4, R47.reuse, R8 ;  /* 0x000000082f047220 */ /* 0x040fe20000400000 */
[----:B------:R-:W-:Y:S01]  /*5b00*/  FMUL R3, R47, R6 ;  /* 0x000000062f037220 */ /* 0x000fe20000400000 */
[C---:B------:R-:W-:Y:S01]  /*5b10*/  FFMA R0, R49.reuse, R50, R0 ;  /* 0x0000003231007223 */ /* 0x040fe20000000000 */
[----:B------:R-:W-:Y:S01]  /*5b20*/  FFMA R2, R49, R51, R2 ;  /* 0x0000003331027223 */ /* 0x000fe20000000002 */
[C---:B------:R-:W-:Y:S01]  /*5b30*/  FMUL R5, R47.reuse, R9 ;  /* 0x000000092f057220 */ /* 0x040fe20000400000 */
        /* <DEDUP_REMOVED lines=16> */
[----:B------:R-:W-:Y:S02]  /*5c40*/  HADD2.F32 R32, -RZ, R57.H1_H1 ;  /* 0x30000039ff207230 */ /* 0x000fe40000004100 */
[C---:B------:R-:W-:Y:S01]  /*5c50*/  FMUL R26, R47.reuse, R30 ;  /* 0x0000001e2f1a7220 */ /* 0x040fe20000400000 */
[----:B------:R-:W-:Y:S01]  /*5c60*/  FMUL R29, R47, R33 ;  /* 0x000000212f1d7220 */ /* 0x000fe20000400000 */
[--C-:B------:R-:W-:Y:S02]  /*5c70*/  HADD2.F32 R33, -RZ, R58.reuse.H0_H0 ;  /* 0x2000003aff217230 */ /* 0x100fe40000004100 */
[----:B------:R-:W-:Y:S01]  /*5c80*/  FFMA R3, R49, R52, R3 ;  /* 0x0000003431037223 */ /* 0x000fe20000000003 */
[C---:B------:R-:W-:Y:S01]  /*5c90*/  FMUL R7, R47.reuse, R7 ;  /* 0x000000072f077220 */ /* 0x040fe20000400000 */
[----:B------:R-:W-:Y:S01]  /*5ca0*/  FMUL R30, R47, R34 ;  /* 0x000000222f1e7220 */ /* 0x000fe20000400000 */
[----:B------:R-:W-:Y:S01]  /*5cb0*/  HADD2.F32 R34, -RZ, R58.H1_H1 ;  /* 0x3000003aff227230 */ /* 0x000fe20000004100 */
[----:B------:R-:W-:Y:S01]  /*5cc0*/  F2FP.F16.F32.PACK_AB R52, R2, R0 ;  /* 0x000000000234723e */ /* 0x000fe200000000ff */
[--C-:B------:R-:W-:Y:S02]  /*5cd0*/  HADD2.F32 R0, -RZ, R59.reuse.H0_H0 ;  /* 0x2000003bff007230 */ /* 0x100fe40000004100 */
[C---:B------:R-:W-:Y:S01]  /*5ce0*/  FFMA R7, R49.reuse, R32, R7 ;  /* 0x0000002031077223 */ /* 0x040fe20000000007 */
[----:B------:R-:W-:Y:S02]  /*5cf0*/  HADD2.F32 R2, -RZ, R59.H1_H1 ;  /* 0x3000003bff027230 */ /* 0x000fe40000004100 */
[C---:B------:R-:W-:Y:S01]  /*5d00*/  FFMA R4, R49.reuse, R33, R4 ;  /* 0x0000002131047223 */ /* 0x040fe20000000004 */
[C---:B------:R-:W-:Y:S01]  /*5d10*/  FFMA R5, R49.reuse, R34, R5 ;  /* 0x0000002231057223 */ /* 0x040fe20000000005 */
[----:B------:R-:W-:Y:S01]  /*5d20*/  FFMA R6, R49, R0, R6 ;  /* 0x0000000031067223 */ /* 0x000fe20000000006 */
[--C-:B------:R-:W-:Y:S02]  /*5d30*/  HADD2.F32 R0, -RZ, R60.reuse.H0_H0 ;  /* 0x2000003cff007230 */ /* 0x100fe40000004100 */
[----:B------:R-:W-:Y:S01]  /*5d40*/  FMUL R11, R47, R11 ;  /* 0x0000000b2f0b7220 */ /* 0x000fe20000400000 */
[----:B------:R-:W-:Y:S01]  /*5d50*/  F2FP.F16.F32.PACK_AB R53, R7, R3 ;  /* 0x000000030735723e */ /* 0x000fe200000000ff */
[--C-:B------:R-:W-:Y:S02]  /*5d60*/  HADD2.F32 R3, -RZ, R61.reuse.H0_H0 ;  /* 0x2000003dff037230 */ /* 0x100fe40000004100 */
[----:B------:R-:W-:Y:S01]  /*5d70*/  FMUL R15, R47, R15 ;  /* 0x0000000f2f0f7220 */ /* 0x000fe20000400000 */
[C---:B------:R-:W-:Y:S01]  /*5d80*/  FFMA R11, R49.reuse, R2, R11 ;  /* 0x00000002310b7223 */ /* 0x040fe2000000000b */
[----:B------:R-:W-:Y:S02]  /*5d90*/  HADD2.F32 R2, -RZ, R60.H1_H1 ;  /* 0x3000003cff027230 */ /* 0x000fe40000004100 */
[----:B------:R-:W-:Y:S01]  /*5da0*/  FFMA R8, R49, R0, R8 ;  /* 0x0000000031087223 */ /* 0x000fe20000000008 */
[----:B------:R-:W-:Y:S02]  /*5db0*/  HADD2.F32 R0, -RZ, R61.H1_H1 ;  /* 0x3000003dff007230 */ /* 0x000fe40000004100 */
[C---:B------:R-:W-:Y:S01]  /*5dc0*/  FMUL R19, R47.reuse, R19 ;  /* 0x000000132f137220 */ /* 0x040fe20000400000 */
[----:B------:R-:W-:Y:S01]  /*5dd0*/  FMUL R23, R47, R23 ;  /* 0x000000172f177220 */ /* 0x000fe20000400000 */
[C---:B------:R-:W-:Y:S01]  /*5de0*/  FFMA R9, R49.reuse, R2, R9 ;  /* 0x0000000231097223 */ /* 0x040fe20000000009 */
[C---:B------:R-:W-:Y:S01]  /*5df0*/  FFMA R10, R49.reuse, R3, R10 ;  /* 0x00000003310a7223 */ /* 0x040fe2000000000a */
[----:B------:R-:W-:Y:S01]  /*5e00*/  FFMA R15, R49, R0, R15 ;  /* 0x00000000310f7223 */ /* 0x000fe2000000000f */
[--C-:B------:R-:W-:Y:S02]  /*5e10*/  HADD2.F32 R2, -RZ, R62.reuse.H0_H0 ;  /* 0x2000003eff027230 */ /* 0x100fe40000004100 */
[----:B------:R-:W-:Y:S01]  /*5e20*/  FMUL R27, R47, R27 ;  /* 0x0000001b2f1b7220 */ /* 0x000fe20000400000 */
[----:B------:R-:W-:Y:S01]  /*5e30*/  HADD2.F32 R0, -RZ, R62.H1_H1 ;  /* 0x3000003eff007230 */ /* 0x000fe20000004100 */
[----:B------:R-:W-:Y:S01]  /*5e40*/  F2FP.F16.F32.PACK_AB R54, R5, R4 ;  /* 0x000000040536723e */ /* 0x000fe200000000ff */
[--C-:B------:R-:W-:Y:S02]  /*5e50*/  HADD2.F32 R3, -RZ, R63.reuse.H0_H0 ;  /* 0x2000003fff037230 */ /* 0x100fe40000004100 */
[C---:B------:R-:W-:Y:S01]  /*5e60*/  FFMA R12, R49.reuse, R2, R12 ;  /* 0x00000002310c7223 */ /* 0x040fe2000000000c */
[--C-:B------:R-:W-:Y:S02]  /*5e70*/  HADD2.F32 R2, -RZ, R68.reuse.H0_H0 ;  /* 0x20000044ff027230 */ /* 0x100fe40000004100 */
[C---:B------:R-:W-:Y:S01]  /*5e80*/  FFMA R13, R49.reuse, R0, R13 ;  /* 0x00000000310d7223 */ /* 0x040fe2000000000d */
[----:B------:R-:W-:Y:S02]  /*5e90*/  HADD2.F32 R0, -RZ, R63.H1_H1 ;  /* 0x3000003fff007230 */ /* 0x000fe40000004100 */
[----:B------:R-:W-:Y:S01]  /*5ea0*/  FFMA R14, R49, R3, R14 ;  /* 0x00000003310e7223 */ /* 0x000fe2000000000e */
[----:B------:R-:W-:Y:S01]  /*5eb0*/  HADD2.F32 R3, -RZ, R68.H1_H1 ;  /* 0x30000044ff037230 */ /* 0x000fe20000004100 */
[----:B------:R-:W-:Y:S01]  /*5ec0*/  F2FP.F16.F32.PACK_AB R55, R11, R6 ;  /* 0x000000060b37723e */ /* 0x000fe200000000ff */
[----:B------:R-:W-:Y:S01]  /*5ed0*/  FMUL R31, R47, R31 ;  /* 0x0000001f2f1f7220 */ /* 0x000fe20000400000 */
[C---:B------:R-:W-:Y:S01]  /*5ee0*/  FFMA R19, R49.reuse, R0, R19 ;  /* 0x0000000031137223 */ /* 0x040fe20000000013 */
[--C-:B------:R-:W-:Y:S02]  /*5ef0*/  HADD2.F32 R0, -RZ, R69.reuse.H0_H0 ;  /* 0x20000045ff007230 */ /* 0x100fe40000004100 */
[C---:B------:R-:W-:Y:S01]  /*5f00*/  FFMA R16, R49.reuse, R2, R16 ;  /* 0x0000000231107223 */ /* 0x040fe20000000010 */
[----:B------:R1:W-:Y:S01]  /*5f10*/  STS.128 [R67], R52 ;  /* 0x0000003443007388 */ /* 0x0003e20000000c00 */
[C---:B------:R-:W-:Y:S01]  /*5f20*/  FFMA R17, R49.reuse, R3, R17 ;  /* 0x0000000331117223 */ /* 0x040fe20000000011 */
[----:B------:R-:W-:Y:S02]  /*5f30*/  HADD2.F32 R2, -RZ, R69.H1_H1 ;  /* 0x30000045ff027230 */ /* 0x000fe40000004100 */
[----:B------:R-:W-:Y:S01]  /*5f40*/  FFMA R18, R49, R0, R18 ;  /* 0x0000000031127223 */ /* 0x000fe20000000012 */
[--C-:B------:R-:W-:Y:S01]  /*5f50*/  HADD2.F32 R0, -RZ, R70.reuse.H0_H0 ;  /* 0x20000046ff007230 */ /* 0x100fe20000004100 */
[----:B------:R-:W-:Y:S01]  /*5f60*/  F2FP.F16.F32.PACK_AB R8, R9, R8 ;  /* 0x000000080908723e */ /* 0x000fe200000000ff */
[--C-:B------:R-:W-:Y:S02]  /*5f70*/  HADD2.F32 R3, -RZ, R71.reuse.H0_H0 ;  /* 0x20000047ff037230 */ /* 0x100fe40000004100 */
[C---:B------:R-:W-:Y:S01]  /*5f80*/  FFMA R23, R49.reuse, R2, R23 ;  /* 0x0000000231177223 */ /* 0x040fe20000000017 */
[----:B------:R-:W-:Y:S02]  /*5f90*/  HADD2.F32 R2, -RZ, R70.H1_H1 ;  /* 0x30000046ff027230 */ /* 0x000fe40000004100 */
[----:B------:R-:W-:Y:S01]  /*5fa0*/  FFMA R20, R49, R0, R20 ;  /* 0x0000000031147223 */ /* 0x000fe20000000014 */
[----:B------:R-:W-:Y:S01]  /*5fb0*/  HADD2.F32 R0, -RZ, R71.H1_H1 ;  /* 0x30000047ff007230 */ /* 0x000fe20000004100 */
[----:B------:R-:W-:Y:S01]  /*5fc0*/  F2FP.F16.F32.PACK_AB R9, R15, R10 ;  /* 0x0000000a0f09723e */ /* 0x000fe200000000ff */
[----:B------:R-:W-:Y:S02]  /*5fd0*/  HADD2.F32 R4, -RZ, R79.H0_H0 ;  /* 0x2000004fff047230 */ /* 0x000fe40000004100 */
[C---:B------:R-:W-:Y:S01]  /*5fe0*/  FFMA R21, R49.reuse, R2, R21 ;  /* 0x0000000231157223 */ /* 0x040fe20000000015 */
[C---:B------:R-:W-:Y:S01]  /*5ff0*/  FFMA R22, R49.reuse, R3, R22 ;  /* 0x0000000331167223 */ /* 0x040fe20000000016 */
[----:B------:R-:W-:Y:S01]  /*6000*/  FFMA R27, R49, R0, R27 ;  /* 0x00000000311b7223 */ /* 0x000fe2000000001b */
[--C-:B------:R-:W-:Y:S01]  /*6010*/  HADD2.F32 R2, -RZ, R76.reuse.H0_H0 ;  /* 0x2000004cff027230 */ /* 0x100fe20000004100 */
[----:B------:R-:W-:Y:S01]  /*6020*/  F2FP.F16.F32.PACK_AB R10, R13, R12 ;  /* 0x0000000c0d0a723e */ /* 0x000fe200000000ff */
[----:B------:R-:W-:Y:S01]  /*6030*/  HADD2.F32 R0, -RZ, R76.H1_H1 ;  /* 0x3000004cff007230 */ /* 0x000fe20000004100 */
[----:B------:R-:W-:Y:S01]  /*6040*/  F2FP.F16.F32.PACK_AB R11, R19, R14 ;  /* 0x0000000e130b723e */ /* 0x000fe200000000ff */
[--C-:B------:R-:W-:Y:S02]  /*6050*/  HADD2.F32 R3, -RZ, R77.reuse.H0_H0 ;  /* 0x2000004dff037230 */ /* 0x100fe40000004100 */
[C---:B------:R-:W-:Y:S01]  /*6060*/  FFMA R24, R49.reuse, R2, R24 ;  /* 0x0000000231187223 */ /* 0x040fe20000000018 */
[--C-:B------:R-:W-:Y:S02]  /*6070*/  HADD2.F32 R2, -RZ, R78.reuse.H0_H0 ;  /* 0x2000004eff027230 */ /* 0x100fe40000004100 */
[C---:B------:R-:W-:Y:S01]  /*6080*/  FFMA R25, R49.reuse, R0, R25 ;  /* 0x0000000031197223 */ /* 0x040fe20000000019 */
[----:B------:R1:W-:Y:S01]  /*6090*/  STS.128 [R66+0x10], R8 ;  /* 0x0000100842007388 */ /* 0x0003e20000000c00 */
[----:B------:R-:W-:Y:S02]  /*60a0*/  HADD2.F32 R0, -RZ, R77.H1_H1 ;  /* 0x3000004dff007230 */ /* 0x000fe40000004100 */
[----:B------:R-:W-:Y:S01]  /*60b0*/  FFMA R26, R49, R3, R26 ;  /* 0x00000003311a7223 */ /* 0x000fe2000000001a */
[----:B------:R-:W-:Y:S01]  /*60c0*/  HADD2.F32 R3, -RZ, R78.H1_H1 ;  /* 0x3000004eff037230 */ /* 0x000fe20000004100 */
[----:B------:R-:W-:Y:S01]  /*60d0*/  F2FP.F16.F32.PACK_AB R16, R17, R16 ;  /* 0x000000101110723e */ /* 0x000fe200000000ff */
[----:B------:R-:W-:Y:S01]  /*60e0*/  HADD2.F32 R5, -RZ, R79.H1_H1 ;  /* 0x3000004fff057230 */ /* 0x000fe20000004100 */
[----:B------:R-:W-:Y:S01]  /*60f0*/  F2FP.F16.F32.PACK_AB R17, R23, R18 ;  /* 0x000000121711723e */ /* 0x000fe200000000ff */
[----:B------:R-:W-:Y:S01]  /*6100*/  FFMA R31, R49, R0, R31 ;  /* 0x00000000311f7223 */ /* 0x000fe2000000001f */
[----:B------:R-:W-:Y:S01]  /*6110*/  FMUL R35, R47, R35 ;  /* 0x000000232f237220 */ /* 0x000fe20000400000 */
[----:B------:R-:W-:Y:S01]  /*6120*/  F2FP.F16.F32.PACK_AB R18, R21, R20 ;  /* 0x000000141512723e */ /* 0x000fe200000000ff */
[----:B------:R-:W-:Y:S01]  /*6130*/  FFMA R28, R49, R2, R28 ;  /* 0x00000002311c7223 */ /* 0x000fe2000000001c */
[----:B------:R-:W-:Y:S01]  /*6140*/  F2FP.F16.F32.PACK_AB R19, R27, R22 ;  /* 0x000000161b13723e */ /* 0x000fe200000000ff */
[C---:B------:R-:W-:Y:S01]  /*6150*/  FFMA R29, R49.reuse, R3, R29 ;  /* 0x00000003311d7223 */ /* 0x040fe2000000001d */
[C---:B------:R-:W-:Y:S01]  /*6160*/  FFMA R30, R49.reuse, R4, R30 ;  /* 0x00000004311e7223 */ /* 0x040fe2000000001e */
[----:B------:R-:W-:Y:S01]  /*6170*/  FFMA R35, R49, R5, R35 ;  /* 0x0000000531237223 */ /* 0x000fe20000000023 */
[----:B------:R-:W-:Y:S01]  /*6180*/  F2FP.F16.F32.PACK_AB R24, R25, R24 ;  /* 0x000000181918723e */ /* 0x000fe200000000ff */
[----:B------:R1:W-:Y:S01]  /*6190*/  STS.128 [R65+0x20], R16 ;  /* 0x0000201041007388 */ /* 0x0003e20000000c00 */
[----:B------:R-:W-:Y:S02]  /*61a0*/  F2FP.F16.F32.PACK_AB R25, R31, R26 ;  /* 0x0000001a1f19723e */ /* 0x000fe400000000ff */
[----:B------:R-:W-:Y:S02]  /*61b0*/  F2FP.F16.F32.PACK_AB R26, R29, R28 ;  /* 0x0000001c1d1a723e */ /* 0x000fe400000000ff */
[----:B------:R-:W-:Y:S05]  /*61c0*/  F2FP.F16.F32.PACK_AB R27, R35, R30 ;  /* 0x0000001e231b723e */ /* 0x000fea00000000ff */
[----:B------:R1:W-:Y:S01]  /*61d0*/  STS.128 [R64+0x10], R24 ;  /* 0x0000101840007388 */ /* 0x0003e20000000c00 */
[----:B------:R-:W-:Y:S01]  /*61e0*/  @!PT LDS RZ, [RZ] ;  /* 0x00000000fffff984 */ /* 0x000fe20000000800 */
[----:B------:R-:W-:Y:S01]  /*61f0*/  @!PT LDS RZ, [RZ] ;  /* 0x00000000fffff984 */ /* 0x000fe20000000800 */
[----:B------:R-:W-:Y:S01]  /*6200*/  @!PT LDS RZ, [RZ] ;  /* 0x00000000fffff984 */ /* 0x000fe20000000800 */
[----:B------:R-:W-:Y:S01]  /*6210*/  @!PT LDS RZ, [RZ] ;  /* 0x00000000fffff984 */ /* 0x000fe20000000800 */
[----:B------:R2:W-:Y:S07]  /*6220*/  MEMBAR.ALL.CTA ;  /* 0x0000000000007992 */ /* 0x0005ee0000008000 */
[----:B--2---:R-:W2:Y:S02]  /*6230*/  FENCE.VIEW.ASYNC.S ;  /* 0x00000000000073c6 */ /* 0x004ea40000000000 */
[----:B--2---:R-:W-:Y:S06]  /*6240*/  BAR.SYNC.DEFER_BLOCKING 0x1, 0x80 ;  /* 0x0042000000007b1d */ /* 0x004fec0000010000 */
[----:B------:R-:W-:Y:S05]  /*6250*/  @P0 BRA `(.L_x_96) ;  /* 0x00000000001c0947 */ /* 0x000fea0003800000 */
[----:B------:R-:W-:Y:S01]  /*6260*/  R2UR UR4, R72 ;  /* 0x00000000480472ca */ /* 0x000fe200000e0000 */
[----:B------:R-:W-:Y:S01]  /*6270*/  UIADD3 UR6, UP0, UPT, UR54, 0x680, URZ ;  /* 0x0000068036067890 */ /* 0x000fe2000ff1e0ff */
[----:B------:R-:W-:Y:S03]  /*6280*/  UMOV UR43, UR36 ;  /* 0x00000024002b7c82 */ /* 0x000fe60008000000 */
[----:B------:R-:W-:Y:S08]  /*6290*/  UIADD3.X UR7, UPT, UPT, URZ, UR55, URZ, UP0, !UPT ;  /* 0x00000037ff077290 */ /* 0x000ff000087fe4ff */
[----:B------:R-:W-:Y:S09]  /*62a0*/  UIADD3 UR40, UPT, UPT, UR48, 0x200, UR4 ;  /* 0x0000020030287890 */ /* 0x000ff2000fffe004 */
[----:B------:R2:W-:Y:S02]  /*62b0*/  UTMASTG.3D [UR40], [UR6] ;  /* 0x00000028060073b5 */ /* 0x0005e40008010000 */
[----:B--2---:R0:W-:Y:S02]  /*62c0*/  UTMACMDFLUSH ;  /* 0x00000000000079b7 */ /* 0x0041e40000000000 */
.L_x_96:
[----:B------:R-:W-:Y:S05]  /*62d0*/  BSYNC.RECONVERGENT B0 ;  /* 0x0000000000007941 */ /* 0x000fea0003800200 */
.L_x_95:
[----:B------:R-:W-:Y:S01]  /*62e0*/  UIADD3 UR40, UPT, UPT, UR56, 0x1, URZ ;  /* 0x0000000138287890 */ /* 0x000fe2000fffe0ff */
[----:B------:R-:W-:Y:S03]  /*62f0*/  BSSY.RECONVERGENT B0, `(.L_x_97) ;  /* 0x0000005000007945 */ /* 0x000fe60003800200 */
[----:B------:R-:W-:Y:S04]  /*6300*/  UISETP.NE.AND UP0, UPT, UR40, 0x3, UPT ;  /* 0x000000032800788c */ /* 0x000fe8000bf05270 */
[----:B------:R-:W-:Y:S01]  /*6310*/  USEL UR43, UR40, URZ, UP0 ;  /* 0x000000ff282b7287 */ /* 0x000fe20008000000 */
[----:B------:R-:W-:Y:S11]  /*6320*/  @P0 BRA `(.L_x_98) ;  /* 0x0000000000040947 */ /* 0x000ff60003800000 */
[----:B------:R-:W-:Y:S04]  /*6330*/  DEPBAR.LE SB0, 0x1 ;  /* 0x000080400000791a */ /* 0x000fe80000000000 */
.L_x_98:
[----:B------:R-:W-:Y:S05]  /*6340*/  BSYNC.RECONVERGENT B0 ;  /* 0x0000000000007941 */ /* 0x000fea0003800200 */
.L_x_97:
[----:B------:R-:W-:Y:S01]  /*6350*/  BAR.SYNC.DEFER_BLOCKING 0x1, 0x80 ;  /* 0x0042000000007b1d */ /* 0x000fe20000010000 */
[----:B------:R-:W-:Y:S01]  /*6360*/  ISETP.NE.AND P1, PT, R104, RZ, PT ;  /* 0x000000ff6800720c */ /* 0x000fe20003f25270 */
[----:B------:R-:W-:Y:S01]  /*6370*/  UISETP.NE.AND UP0, UPT, UR50, URZ, UPT ;  /* 0x000000ff3200728c */ /* 0x000fe2000bf05270 */
[----:B------:R-:W-:Y:S11]  /*6380*/  LEA R2, R74, UR48, 0x3 ;  /* 0x000000304a027c11 */ /* 0x000ff6000f8e18ff */
[----:B------:R-:W-:Y:S01]  /*6390*/  @P1 SHF.L.U32 R3, R107, 0x1f, RZ ;  /* 0x0000001f6b031819 */ /* 0x000fe200000006ff */
[----:B------:R-:W-:Y:S06]  /*63a0*/  BRA.U !UP0, `(.L_x_99) ;  /* 0x0000000108247547 */ /* 0x000fec000b800000 */
[----:B------:R-:W-:Y:S01]  /*63b0*/  IMAD.U32 R4, RZ, RZ, UR49 ;  /* 0x00000031ff047e24 */ /* 0x000fe2000f8e00ff */
[----:B------:R-:W-:Y:S01]  /*63c0*/  MOV R0, UR37 ;  /* 0x0000002500007c02 */ /* 0x000fe20008000f00 */
[----:B------:R-:W-:Y:S03]  /*63d0*/  UIADD3 UR49, UPT, UPT, UR49, 0x1, URZ ;  /* 0x0000000131317890 */ /* 0x000fe6000fffe0ff */
[----:B------:R-:W-:Y:S01]  /*63e0*/  @P1 LEA R4, R4, UR48, 0x3 ;  /* 0x0000003004041c11 */ /* 0x000fe2000f8e18ff */
[----:B------:R-:W-:Y:S04]  /*63f0*/  UISETP.NE.AND UP0, UPT, UR49, 0x3, UPT ;  /* 0x000000033100788c */ /* 0x000fe8000bf05270 */
[----:B------:R-:W-:Y:S01]  /*6400*/  @P1 VIADD R4, R4, 0x68 ;  /* 0x0000006804041836 */ /* 0x000fe20000000000 */
[----:B------:R-:W-:Y:S04]  /*6410*/  USEL UR49, UR49, URZ, UP0 ;  /* 0x000000ff31317287 */ /* 0x000fe80008000000 */
[----:B------:R-:W-:Y:S04]  /*6420*/  @P1 PRMT R0, R0, 0x654, R4 ;  /* 0x0000065400001816 */ /* 0x000fe80000000004 */
[----:B------:R2:W-:Y:S04]  /*6430*/  @P1 SYNCS.ARRIVE.TRANS64.RED.A1T0 RZ, [R0+URZ], RZ ;  /* 0x000000ff00ff19a7 */ /* 0x0005e800081004ff */
.L_x_99:
[----:B------:R-:W4:Y:S01]  /*6440*/  @P1 SYNCS.PHASECHK.TRANS64.TRYWAIT P0, [R2+URZ+0x50], R3 ;  /* 0x00005003020015a7 */ /* 0x000f2200080011ff */
[----:B------:R-:W-:Y:S01]  /*6450*/  BSSY B1, `(.L_x_100) ;  /* 0x0000015000017945 */ /* 0x000fe20003800000 */
[----:B----4-:R-:W-:Y:S03]  /*6460*/  @P1 SEL R75, RZ, 0x1, !P0 ;  /* 0x00000001ff4b1807 */ /* 0x010fe60004000000 */
[----:B------:R-:W-:Y:S05]  /*6470*/  @!P1 BRA `(.L_x_101) ;  /* 0x0000000000489947 */ /* 0x000fea0003800000 */
[----:B------:R-:W-:Y:S01]  /*6480*/  ISETP.NE.AND P1, PT, R108, RZ, PT ;  /* 0x000000ff6c00720c */ /* 0x000fe20003f25270 */
[----:B------:R-:W-:Y:S01]  /*6490*/  BSSY B0, `(.L_x_102) ;  /* 0x000000a000007945 */ /* 0x000fe20003800000 */
[----:B------:R-:W-:Y:S11]  /*64a0*/  ISETP.NE.AND P0, PT, R75, RZ, PT ;  /* 0x000000ff4b00720c */ /* 0x000ff60003f05270 */
[----:B------:R-:W-:Y:S04]  /*64b0*/  @P1 IMAD R74, R74, 0x2000, R99 ;  /* 0x000020004a4a1824 */ /* 0x000fe800078e0263 */
[----:B------:R-:W-:Y:S01]  /*64c0*/  @P1 IMAD.IADD R4, R106, 0x1, R74 ;  /* 0x000000016a041824 */ /* 0x000fe200078e024a */
[----:B------:R-:W-:Y:S03]  /*64d0*/  @P1 IADD3 R3, PT, PT, R105, R74, RZ ;  /* 0x0000004a69031210 */ /* 0x000fe60007ffe0ff */
[----:B--2---:R-:W-:Y:S01]  /*64e0*/  @P1 IMAD.IADD R0, R98, 0x1, R4 ;  /* 0x0000000162001824 */ /* 0x004fe200078e0204 */
[----:B------:R-:W-:Y:S06]  /*64f0*/  @P0 BRA `(.L_x_103) ;  /* 0x00000000000c0947 */ /* 0x000fec0003800000 */
[----:B------:R-:W-:Y:S04]  /*6500*/  SHF.L.U32 R107, R107, 0x1f, RZ ;  /* 0x0000001f6b6b7819 */ /* 0x000fe800000006ff */
[----:B------:R-:W2:Y:S02]  /*6510*/  SYNCS.PHASECHK.TRANS64.TRYWAIT P0, [R2+URZ+0x50], R107 ;  /* 0x0000506b020075a7 */ /* 0x000ea400080011ff */
[----:B--2---:R-:W-:Y:S05]  /*6520*/  @!P0 BRA `(.L_x_104) ;  /* 0x0000001800408947 */ /* 0x004fea0003800000 */
.L_x_103:
[----:B------:R-:W-:Y:S05]  /*6530*/  BSYNC B0 ;  /* 0x0000000000007941 */ /* 0x000fea0003800000 */
.L_x_102:
[----:B------:R-:W-:Y:S11]  /*6540*/  ISETP.NE.AND P0, PT, R108, RZ, PT ;  /* 0x000000ff6c00720c */ /* 0x000ff60003f05270 */
[----:B------:R-:W-:Y:S02]  /*6550*/  @!UPT UIADD3 URZ, UPT, UPT, URZ, URZ, URZ ;  /* 0x000000fffffff290 */ /* 0x000fe4000fffe0ff */
[----:B------:R4:W1:Y:S04]  /*6560*/  @P0 LDS.128 R56, [R74] ;  /* 0x000000004a380984 */ /* 0x0008680000000c00 */
[----:B------:R4:W1:Y:S04]  /*6570*/  @P0 LDS.128 R68, [R3+0x20] ;  /* 0x0000200003440984 */ /* 0x0008680000000c00 */
[----:B------:R4:W1:Y:S04]  /*6580*/  @P0 LDS.128 R60, [R4+0x10] ;  /* 0x00001000043c0984 */ /* 0x0008680000000c00 */
[----:B------:R4:W1:Y:S02]  /*6590*/  @P0 LDS.128 R76, [R0+0x10] ;  /* 0x00001000004c0984 */ /* 0x0008640000000c00 */
.L_x_101:
[----:B------:R-:W-:Y:S05]  /*65a0*/  BSYNC B1 ;  /* 0x0000000000017941 */ /* 0x000fea0003800000 */
.L_x_100:
[----:B--2-4-:R-:W-:Y:S05]  /*65b0*/  VIADD R0, R48, 0x20 ;  /* 0x0000002030007836 */ /* 0x014fea0000000000 */
[----:B------:R-:W-:Y:S04]  /*65c0*/  SHF.R.U32.HI R0, RZ, 0x15, R0 ;  /* 0x00000015ff007819 */ /* 0x000fe80000011600 */
[----:B------:R-:W-:Y:S11]  /*65d0*/  LOP3.LUT P0, RZ, R0, 0x3, R92, 0x48, !PT ;  /* 0x0000000300ff7812 */ /* 0x000ff6000780485c */
[----:B------:R-:W-:Y:S02]  /*65e0*/  @!UPT UIADD3 URZ, UPT, UPT, URZ, URZ, URZ ;  /* 0x000000fffffff290 */ /* 0x000fe4000fffe0ff */
[----:B------:R-:W-:Y:S05]  /*65f0*/  @!P0 BRA `(.L_x_105) ;  /* 0x0000000000408947 */ /* 0x000fea0003800000 */
[----:B------:R-:W2:Y:S01]  /*6600*/  LDCU.64 UR8, c[0x4][0x70] ;  /* 0x01000e00ff0877ac */ /* 0x000ea20008000a00 */
[----:B------:R-:W-:Y:S01]  /*6610*/  MOV R3, 0x0 ;  /* 0x0000000000037802 */ /* 0x000fe20000000f00 */
[----:B------:R-:W-:Y:S02]  /*6620*/  HFMA2 R12, -RZ, RZ, 0, 5.9604644775390625e-08 ;  /* 0x00000001ff0c7431 */ /* 0x000fe400000001ff */
[----:B-1----:R-:W-:Y:S02]  /*6630*/  IMAD.MOV.U32 R8, RZ, RZ, 0x192 ;  /* 0x00000192ff087424 */ /* 0x002fe400078e00ff */
[----:B------:R-:W-:Y:S01]  /*6640*/  IMAD.MOV.U32 R13, RZ, RZ, RZ ;  /* 0x000000ffff0d7224 */ /* 0x000fe200078e00ff */
[----:B------:R-:W1:Y:S01]  /*6650*/  LDCU.64 UR6, c[0x4][0x78] ;  /* 0x01000f00ff0677ac */ /* 0x000e620008000a00 */
[----:B------:R-:W4:Y:S01]  /*6660*/  LDC.64 R2, c[0x4][R3] ;  /* 0x0100000003027b82 */ /* 0x000f220000000a00 */
[----:B------:R-:W5:Y:S01]  /*6670*/  LDCU.64 UR4, c[0x4][0x10] ;  /* 0x01000200ff0477ac */ /* 0x000f620008000a00 */
[----:B--2---:R-:W-:Y:S01]  /*6680*/  MOV R5, UR9 ;  /* 0x0000000900057c02 */ /* 0x004fe20008000f00 */
[----:B------:R-:W-:Y:S01]  /*6690*/  IMAD.U32 R4, RZ, RZ, UR8 ;  /* 0x00000008ff047e24 */ /* 0x000fe2000f8e00ff */
[----:B-1----:R-:W-:Y:S01]  /*66a0*/  MOV R7, UR7 ;  /* 0x0000000700077c02 */ /* 0x002fe20008000f00 */
[----:B------:R-:W-:Y:S01]  /*66b0*/  IMAD.U32 R6, RZ, RZ, UR6 ;  /* 0x00000006ff067e24 */ /* 0x000fe2000f8e00ff */
[----:B-----5:R-:W-:Y:S01]  /*66c0*/  MOV R11, UR5 ;  /* 0x00000005000b7c02 */ /* 0x020fe20008000f00 */
[----:B------:R-:W-:Y:S02]  /*66d0*/  IMAD.U32 R10, RZ, RZ, UR4 ;  /* 0x00000004ff0a7e24 */ /* 0x000fe4000f8e00ff */
[----:B------:R-:W-:Y:S07]  /*66e0*/  LEPC R20, `(.L_x_105) ;  /* 0x000000001014794e */ /* 0x000fee0000000000 */
[----:B---34-:R-:W-:Y:S05]  /*66f0*/  CALL.ABS.NOINC R2 ;  /* 0x0000000002007343 */ /* 0x018fea0003c00000 */
.L_x_105:
[----:B------:R-:W-:Y:S01]  /*6700*/  ISETP.NE.AND P0, PT, R100, RZ, PT ;  /* 0x000000ff6400720c */ /* 0x000fe20003f05270 */
[----:B------:R-:W-:Y:S05]  /*6710*/  WARPSYNC.ALL ;  /* 0x0000000000007948 */ /* 0x000fea0003800000 */
[----:B------:R-:W-:Y:S01]  /*6720*/  R2UR UR4, R48 ;  /* 0x00000000300472ca */ /* 0x000fe200000e0000 */
[--C-:B-1----:R-:W-:Y:S01]  /*6730*/  HADD2.F32 R0, -RZ, R56.reuse.H0_H0 ;  /* 0x20000038ff007230 */ /* 0x102fe20000004100 */
[----:B------:R-:W-:Y:S01]  /*6740*/  R2UR UR5, R73 ;  /* 0x00000000490572ca */ /* 0x000fe200000e0000 */
[----:B------:R-:W-:Y:S01]  /*6750*/  HADD2.F32 R2, -RZ, R56.H1_H1 ;  /* 0x30000038ff027230 */ /* 0x000fe20000004100 */
[----:B------:R-:W-:Y:S01]  /*6760*/  USHF.L.U32 UR8, UR43, 0xd, URZ ;  /* 0x0000000d2b087899 */ /* 0x000fe200080006ff */
[--C-:B------:R-:W-:Y:S01]  /*6770*/  HADD2.F32 R3, -RZ, R57.reuse.H0_H0 ;  /* 0x20000039ff037230 */ /* 0x100fe20000004100 */
[----:B------:R-:W-:Y:S01]  /*6780*/  BSSY.RECONVERGENT B0, `(.L_x_106) ;  /* 0x000008b000007945 */ /* 0x000fe20003800200 */
[----:B------:R-:W-:Y:S02]  /*6790*/  HADD2.F32 R48, -RZ, R57.H1_H1 ;  /* 0x30000039ff307230 */ /* 0x000fe40000004100 */
[--C-:B------:R-:W-:Y:S02]  /*67a0*/  HADD2.F32 R50, -RZ, R58.reuse.H0_H0 ;  /* 0x2000003aff327230 */ /* 0x100fe40000004100 */
[----:B------:R-:W-:Y:S02]  /*67b0*/  HADD2.F32 R51, -RZ, R58.H1_H1 ;  /* 0x3000003aff337230 */ /* 0x000fe40000004100 */
[----:B------:R-:W1:Y:S01]  /*67c0*/  LDTM.x32 R4, tmem[UR4+0x20] ;  /* 0x00002004000479ee */ /* 0x000e6200082c0000 */
[----:B------:R-:W-:Y:S01]  /*67d0*/  NOP ;  /* 0x0000000000007918 */ /* 0x000fe20000000000 */
[----:B------:R-:W-:Y:S01]  /*67e0*/  UIADD3 UR5, UPT, UPT, UR5, 0xd0, URZ ;  /* 0x000000d005057890 */ /* 0x000fe2000fffe0ff */
[--C-:B------:R-:W-:Y:S02]  /*67f0*/  HADD2.F32 R52, -RZ, R59.reuse.H0_H0 ;  /* 0x2000003bff347230 */ /* 0x100fe40000004100 */
[----:B------:R-:W-:Y:S01]  /*6800*/  HADD2.F32 R53, -RZ, R59.H1_H1 ;  /* 0x3000003bff357230 */ /* 0x000fe20000004100 */
[----:B------:R-:W-:Y:S01]  /*6810*/  UPRMT UR5, UR37, 0x654, UR5 ;  /* 0x0000065425057896 */ /* 0x000fe20008000005 */
[--C-:B------:R-:W-:Y:S02]  /*6820*/  HADD2.F32 R54, -RZ, R60.reuse.H0_H0 ;  /* 0x2000003cff367230 */ /* 0x100fe40000004100 */
[----:B------:R-:W-:Y:S02]  /*6830*/  HADD2.F32 R55, -RZ, R60.H1_H1 ;  /* 0x3000003cff377230 */ /* 0x000fe40000004100 */
[--C-:B------:R-:W-:Y:S02]  /*6840*/  HADD2.F32 R56, -RZ, R61.reuse.H0_H0 ;  /* 0x2000003dff387230 */ /* 0x100fe40000004100 */
[----:B------:R-:W-:Y:S02]  /*6850*/  HADD2.F32 R57, -RZ, R61.H1_H1 ;  /* 0x3000003dff397230 */ /* 0x000fe40000004100 */
[----:B-1----:R-:W-:Y:S01]  /*6860*/  SYNCS.ARRIVE.TRANS64.RED.A1T0 RZ, [UR5], RZ ;  /* 0x000000ffffff79a7 */ /* 0x002fe20008100405 */
[--C-:B------:R-:W-:Y:S02]  /*6870*/  HADD2.F32 R58, -RZ, R62.reuse.H0_H0 ;  /* 0x2000003eff3a7230 */ /* 0x100fe40000004100 */
[----:B------:R-:W-:Y:S02]  /*6880*/  HADD2.F32 R59, -RZ, R62.H1_H1 ;  /* 0x3000003eff3b7230 */ /* 0x000fe40000004100 */
[--C-:B------:R-:W-:Y:S02]  /*6890*/  HADD2.F32 R60, -RZ, R63.reuse.H0_H0 ;  /* 0x2000003fff3c7230 */ /* 0x100fe40000004100 */
[----:B------:R-:W-:Y:S02]  /*68a0*/  HADD2.F32 R61, -RZ, R63.H1_H1 ;  /* 0x3000003fff3d7230 */ /* 0x000fe40000004100 */
[C---:B------:R-:W-:Y:S01]  /*68b0*/  FMUL R4, R47.reuse, R4 ;  /* 0x000000042f047220 */ /* 0x040fe20000400000 */
[C---:B------:R-:W-:Y:S01]  /*68c0*/  FMUL R5, R47.reuse, R5 ;  /* 0x000000052f057220 */ /* 0x040fe20000400000 */
[C---:B------:R-:W-:Y:S01]  /*68d0*/  FMUL R6, R47.reuse, R6 ;  /* 0x000000062f067220 */ /* 0x040fe20000400000 */
[----:B------:R-:W-:Y:S01]  /*68e0*/  FMUL R7, R47, R7 ;  /* 0x000000072f077220 */ /* 0x000fe20000400000 */
[C---:B------:R-:W-:Y:S01]  /*68f0*/  FFMA R4, R49.reuse, R0, R4 ;  /* 0x0000000031047223 */ /* 0x040fe20000000004 */
[C---:B------:R-:W-:Y:S01]  /*6900*/  FFMA R5, R49.reuse, R2, R5 ;  /* 0x0000000231057223 */ /* 0x040fe20000000005 */
[C---:B------:R-:W-:Y:S01]  /*6910*/  FFMA R6, R49.reuse, R3, R6 ;  /* 0x0000000331067223 */ /* 0x040fe20000000006 */
[----:B------:R-:W-:Y:S01]  /*6920*/  FFMA R7, R49, R48, R7 ;  /* 0x0000003031077223 */ /* 0x000fe20000000007 */
[C---:B------:R-:W-:Y:S01]  /*6930*/  FMUL R8, R47.reuse, R8 ;  /* 0x000000082f087220 */ /* 0x040fe20000400000 */
[----:B------:R-:W-:Y:S01]  /*6940*/  FMUL R9, R47, R9 ;  /* 0x000000092f097220 */ /* 0x000fe20000400000 */
[----:B------:R-:W-:Y:S01]  /*6950*/  F2FP.F16.F32.PACK_AB R4, R5, R4 ;  /* 0x000000040504723e */ /* 0x000fe200000000ff */
[----:B------:R-:W-:Y:S01]  /*6960*/  FMUL R0, R47, R10 ;  /* 0x0000000a2f007220 */ /* 0x000fe20000400000 */
[----:B------:R-:W-:Y:S01]  /*6970*/  F2FP.F16.F32.PACK_AB R5, R7, R6 ;  /* 0x000000060705723e */ /* 0x000fe200000000ff */
[C---:B------:R-:W-:Y:S01]  /*6980*/  FFMA R8, R49.reuse, R50, R8 ;  /* 0x0000003231087223 */ /* 0x040fe20000000008 */
[C---:B------:R-:W-:Y:S01]  /*6990*/  FFMA R9, R49.reuse, R51, R9 ;  /* 0x0000003331097223 */ /* 0x040fe20000000009 */
[----:B------:R-:W-:Y:S01]  /*69a0*/  FFMA R0, R49, R52, R0 ;  /* 0x0000003431007223 */ /* 0x000fe20000000000 */
[C---:B------:R-:W-:Y:S01]  /*69b0*/  FMUL R2, R47.reuse, R11 ;  /* 0x0000000b2f027220 */ /* 0x040fe20000400000 */
[C---:B------:R-:W-:Y:S01]  /*69c0*/  FMUL R3, R47.reuse, R12 ;  /* 0x0000000c2f037220 */ /* 0x040fe20000400000 */
[----:B------:R-:W-:Y:S01]  /*69d0*/  FMUL R10, R47, R13 ;  /* 0x0000000d2f0a7220 */ /* 0x000fe20000400000 */
[----:B------:R-:W-:Y:S01]  /*69e0*/  F2FP.F16.F32.PACK_AB R6, R9, R8 ;  /* 0x000000080906723e */ /* 0x000fe200000000ff */
[C---:B------:R-:W-:Y:S01]  /*69f0*/  FFMA R2, R49.reuse, R53, R2 ;  /* 0x0000003531027223 */ /* 0x040fe20000000002 */
[C---:B------:R-:W-:Y:S01]  /*6a00*/  FFMA R3, R49.reuse, R54, R3 ;  /* 0x0000003631037223 */ /* 0x040fe20000000003 */
[----:B------:R-:W-:Y:S01]  /*6a10*/  FFMA R10, R49, R55, R10 ;  /* 0x00000037310a7223 */ /* 0x000fe2000000000a */
[C---:B------:R-:W-:Y:S01]  /*6a20*/  FMUL R11, R47.reuse, R14 ;  /* 0x0000000e2f0b7220 */ /* 0x040fe20000400000 */
[C---:B------:R-:W-:Y:S01]  /*6a30*/  FMUL R15, R47.reuse, R15 ;  /* 0x0000000f2f0f7220 */ /* 0x040fe20000400000 */
[C---:B------:R-:W-:Y:S01]  /*6a40*/  FMUL R12, R47.reuse, R16 ;  /* 0x000000102f0c7220 */ /* 0x040fe20000400000 */
[----:B------:R-:W-:Y:S01]  /*6a50*/  FMUL R13, R47, R17 ;  /* 0x000000112f0d7220 */ /* 0x000fe20000400000 */
[----:B------:R-:W-:Y:S01]  /*6a60*/  FFMA R11, R49, R56, R11 ;  /* 0x00000038310b7223 */ /* 0x000fe2000000000b */
[----:B------:R-:W-:Y:S01]  /*6a70*/  FMUL R14, R47, R18 ;  /* 0x000000122f0e7220 */ /* 0x000fe20000400000 */
[----:B------:R-:W-:Y:S01]  /*6a80*/  FFMA R15, R49, R57, R15 ;  /* 0x00000039310f7223 */ /* 0x000fe2000000000f */
[--C-:B------:R-:W-:Y:S02]  /*6a90*/  HADD2.F32 R62, -RZ, R68.reuse.H0_H0 ;  /* 0x20000044ff3e7230 */ /* 0x100fe40000004100 */
[----:B------:R-:W-:Y:S01]  /*6aa0*/  FMUL R19, R47, R19 ;  /* 0x000000132f137220 */ /* 0x000fe20000400000 */
[----:B------:R-:W-:Y:S01]  /*6ab0*/  F2FP.F16.F32.PACK_AB R7, R2, R0 ;  /* 0x000000000207723e */ /* 0x000fe200000000ff */
[----:B------:R-:W-:Y:S01]  /*6ac0*/  FFMA R12, R49, R58, R12 ;  /* 0x0000003a310c7223 */ /* 0x000fe2000000000c */
[----:B------:R-:W-:Y:S02]  /*6ad0*/  HADD2.F32 R63, -RZ, R68.H1_H1 ;  /* 0x30000044ff3f7230 */ /* 0x000fe40000004100 */
[----:B------:R-:W-:Y:S01]  /*6ae0*/  FMUL R16, R47, R20 ;  /* 0x000000142f107220 */ /* 0x000fe20000400000 */
[----:B------:R-:W-:Y:S01]  /*6af0*/  FFMA R13, R49, R59, R13 ;  /* 0x0000003b310d7223 */ /* 0x000fe2000000000d */
[----:B------:R1:W-:Y:S01]  /*6b00*/  STS.128 [R99+UR8], R4 ;  /* 0x0000000463007988 */ /* 0x0003e20008000c08 */
[--C-:B---3--:R-:W-:Y:S02]  /*6b10*/  HADD2.F32 R64, -RZ, R69.reuse.H0_H0 ;  /* 0x20000045ff407230 */ /* 0x108fe40000004100 */
[----:B------:R-:W-:Y:S01]  /*6b20*/  FMUL R17, R47, R21 ;  /* 0x000000152f117220 */ /* 0x000fe20000400000 */
[----:B------:R-:W-:Y:S01]  /*6b30*/  FFMA R14, R49, R60, R14 ;  /* 0x0000003c310e7223 */ /* 0x000fe2000000000e */
[----:B------:R-:W-:Y:S02]  /*6b40*/  HADD2.F32 R65, -RZ, R69.H1_H1 ;  /* 0x30000045ff417230 */ /* 0x000fe40000004100 */
[----:B------:R-:W-:Y:S01]  /*6b50*/  FMUL R18, R47, R22 ;  /* 0x000000162f127220 */ /* 0x000fe20000400000 */
[----:B------:R-:W-:Y:S01]  /*6b60*/  FFMA R19, R49, R61, R19 ;  /* 0x0000003d31137223 */ /* 0x000fe20000000013 */
[----:B------:R-:W-:Y:S02]  /*6b70*/  HADD2.F32 R66, -RZ, R70.H0_H0 ;  /* 0x20000046ff427230 */ /* 0x000fe40000004100 */
[----:B------:R-:W-:Y:S01]  /*6b80*/  FMUL R23, R47, R23 ;  /* 0x000000172f177220 */ /* 0x000fe20000400000 */
[--C-:B------:R-:W-:Y:S02]  /*6b90*/  HADD2.F32 R74, -RZ, R78.reuse.H0_H0 ;  /* 0x2000004eff4a7230 */ /* 0x100fe40000004100 */
[----:B------:R-:W-:Y:S01]  /*6ba0*/  FFMA R16, R49, R62, R16 ;  /* 0x0000003e31107223 */ /* 0x000fe20000000010 */
[----:B------:R-:W-:Y:S01]  /*6bb0*/  HADD2.F32 R75, -RZ, R78.H1_H1 ;  /* 0x3000004eff4b7230 */ /* 0x000fe20000004100 */
[----:B------:R-:W-:Y:S01]  /*6bc0*/  IADD3 R78, PT, PT, R99, UR8, RZ ;  /* 0x00000008634e7c10 */ /* 0x000fe2000fffe0ff */
[----:B------:R-:W-:Y:S02]  /*6bd0*/  HADD2.F32 R67, -RZ, R70.H1_H1 ;  /* 0x30000046ff437230 */ /* 0x000fe40000004100 */
[----:B------:R-:W-:Y:S01]  /*6be0*/  FMUL R20, R47, R24 ;  /* 0x000000182f147220 */ /* 0x000fe20000400000 */
[----:B------:R-:W-:Y:S01]  /*6bf0*/  FFMA R17, R49, R63, R17 ;  /* 0x0000003f31117223 */ /* 0x000fe20000000011 */
[--C-:B------:R-:W-:Y:S02]  /*6c00*/  HADD2.F32 R68, -RZ, R71.reuse.H0_H0 ;  /* 0x20000047ff447230 */ /* 0x100fe40000004100 */
[----:B------:R-:W-:Y:S01]  /*6c10*/  FMUL R21, R47, R25 ;  /* 0x000000192f157220 */ /* 0x000fe20000400000 */
[----:B------:R-:W-:Y:S01]  /*6c20*/  FFMA R18, R49, R64, R18 ;  /* 0x0000004031127223 */ /* 0x000fe20000000012 */
[----:B------:R-:W-:Y:S02]  /*6c30*/  HADD2.F32 R69, -RZ, R71.H1_H1 ;  /* 0x30000047ff457230 */ /* 0x000fe40000004100 */
[----:B------:R-:W-:Y:S01]  /*6c40*/  FMUL R22, R47, R26 ;  /* 0x0000001a2f167220 */ /* 0x000fe20000400000 */
[----:B------:R-:W-:Y:S01]  /*6c50*/  F2FP.F16.F32.PACK_AB R8, R10, R3 ;  /* 0x000000030a08723e */ /* 0x000fe200000000ff */
[----:B------:R-:W-:Y:S01]  /*6c60*/  FFMA R23, R49, R65, R23 ;  /* 0x0000004131177223 */ /* 0x000fe20000000017 */
[----:B------:R-:W-:Y:S01]  /*6c70*/  F2FP.F16.F32.PACK_AB R9, R15, R11 ;  /* 0x0000000b0f09723e */ /* 0x000fe200000000ff */
[--C-:B------:R-:W-:Y:S02]  /*6c80*/  HADD2.F32 R70, -RZ, R76.reuse.H0_H0 ;  /* 0x2000004cff467230 */ /* 0x100fe40000004100 */
[----:B------:R-:W-:Y:S01]  /*6c90*/  FMUL R27, R47, R27 ;  /* 0x0000001b2f1b7220 */ /* 0x000fe20000400000 */
[----:B------:R-:W-:Y:S01]  /*6ca0*/  IADD3 R106, PT, PT, R106, R78, RZ ;  /* 0x0000004e6a6a7210 */ /* 0x000fe20007ffe0ff */
[----:B------:R-:W-:Y:S01]  /*6cb0*/  FFMA R20, R49, R66, R20 ;  /* 0x0000004231147223 */ /* 0x000fe20000000014 */
[----:B------:R-:W-:Y:S01]  /*6cc0*/  F2FP.F16.F32.PACK_AB R10, R13, R12 ;  /* 0x0000000c0d0a723e */ /* 0x000fe200000000ff */
[----:B------:R-:W-:Y:S01]  /*6cd0*/  HADD2.F32 R71, -RZ, R76.H1_H1 ;  /* 0x3000004cff477230 */ /* 0x000fe20000004100 */
[----:B------:R-:W-:Y:S01]  /*6ce0*/  F2FP.F16.F32.PACK_AB R11, R19, R14 ;  /* 0x0000000e130b723e */ /* 0x000fe200000000ff */
[----:B------:R-:W-:Y:S01]  /*6cf0*/  FMUL R24, R47, R28 ;  /* 0x0000001c2f187220 */ /* 0x000fe20000400000 */
[----:B------:R-:W-:Y:S01]  /*6d00*/  FFMA R21, R49, R67, R21 ;  /* 0x0000004331157223 */ /* 0x000fe20000000015 */
[--C-:B------:R-:W-:Y:S02]  /*6d10*/  HADD2.F32 R72, -RZ, R77.reuse.H0_H0 ;  /* 0x2000004dff487230 */ /* 0x100fe40000004100 */
[----:B------:R-:W-:Y:S01]  /*6d20*/  FMUL R25, R47, R29 ;  /* 0x0000001d2f197220 */ /* 0x000fe20000400000 */
[----:B------:R1:W-:Y:S01]  /*6d30*/  STS.128 [R106+0x10], R8 ;  /* 0x000010086a007388 */ /* 0x0003e20000000c00 */
[----:B------:R-:W-:Y:S01]  /*6d40*/  FFMA R22, R49, R68, R22 ;  /* 0x0000004431167223 */ /* 0x000fe20000000016 */
[----:B------:R-:W-:Y:S02]  /*6d50*/  HADD2.F32 R73, -RZ, R77.H1_H1 ;  /* 0x3000004dff497230 */ /* 0x000fe40000004100 */
[----:B------:R-:W-:Y:S01]  /*6d60*/  FMUL R26, R47, R30 ;  /* 0x0000001e2f1a7220 */ /* 0x000fe20000400000 */
[----:B------:R-:W-:Y:S01]  /*6d70*/  FFMA R27, R49, R69, R27 ;  /* 0x00000045311b7223 */ /* 0x000fe2000000001b */
        /* <DEDUP_REMOVED lines=10> */
[----:B------:R-:W-:Y:S01]  /*6e20*/  F2FP.F16.F32.PACK_AB R17, R23, R18 ;  /* 0x000000121711723e */ /* 0x000fe200000000ff */
[----:B------:R-:W-:Y:S01]  /*6e30*/  FFMA R31, R49, R73, R31 ;  /* 0x00000049311f7223 */ /* 0x000fe2000000001f */
[----:B------:R-:W-:Y:S01]  /*6e40*/  FMUL R35, R47, R35 ;  /* 0x000000232f237220 */ /* 0x000fe20000400000 */
[----:B------:R-:W-:Y:S01]  /*6e50*/  IADD3 R105, PT, PT, R105, R78, RZ ;  /* 0x0000004e69697210 */ /* 0x000fe20007ffe0ff */
[----:B------:R-:W-:Y:S01]  /*6e60*/  FFMA R28, R49, R74, R28 ;  /* 0x0000004a311c7223 */ /* 0x000fe2000000001c */
[----:B------:R-:W-:Y:S01]  /*6e70*/  F2FP.F16.F32.PACK_AB R18, R21, R20 ;  /* 0x000000141512723e */ /* 0x000fe200000000ff */
[----:B------:R-:W-:Y:S01]  /*6e80*/  FFMA R29, R49, R75, R29 ;  /* 0x0000004b311d7223 */ /* 0x000fe2000000001d */
[----:B------:R-:W-:Y:S01]  /*6e90*/  F2FP.F16.F32.PACK_AB R19, R27, R22 ;  /* 0x000000161b13723e */ /* 0x000fe200000000ff */
[C---:B------:R-:W-:Y:S01]  /*6ea0*/  FFMA R30, R49.reuse, R76, R30 ;  /* 0x0000004c311e7223 */ /* 0x040fe2000000001e */
[----:B------:R-:W-:Y:S01]  /*6eb0*/  FFMA R35, R49, R77, R35 ;  /* 0x0000004d31237223 */ /* 0x000fe20000000023 */
[----:B------:R-:W-:Y:S02]  /*6ec0*/  F2FP.F16.F32.PACK_AB R24, R25, R24 ;  /* 0x000000181918723e */ /* 0x000fe400000000ff */
[----:B------:R1:W-:Y:S01]  /*6ed0*/  STS.128 [R105+0x20], R16 ;  /* 0x0000201069007388 */ /* 0x0003e20000000c00 */
[----:B------:R-:W-:Y:S02]  /*6ee0*/  F2FP.F16.F32.PACK_AB R25, R31, R26 ;  /* 0x0000001a1f19723e */ /* 0x000fe400000000ff */
[----:B------:R-:W-:Y:S02]  /*6ef0*/  F2FP.F16.F32.PACK_AB R26, R29, R28 ;  /* 0x0000001c1d1a723e */ /* 0x000fe400000000ff */
[----:B------:R-:W-:Y:S02]  /*6f00*/  F2FP.F16.F32.PACK_AB R27, R35, R30 ;  /* 0x0000001e231b723e */ /* 0x000fe400000000ff */
[----:B------:R-:W-:Y:S05]  /*6f10*/  IADD3 R0, PT, PT, R98, R106, RZ ;  /* 0x0000006a62007210 */ /* 0x000fea0007ffe0ff */
        /* <DEDUP_REMOVED lines=9> */
[----:B------:R-:W-:Y:S02]  /*6fb0*/  UIADD3 UR10, UP0, UPT, UR54, 0x680, URZ ;  /* 0x00000680360a7890 */ /* 0x000fe4000ff1e0ff */
[----:B------:R-:W-:Y:S02]  /*6fc0*/  UIADD3 UR5, UPT, UPT, UR41, 0x20, URZ ;  /* 0x0000002029057890 */ /* 0x000fe4000fffe0ff */
[----:B------:R-:W-:Y:S02]  /*6fd0*/  UIADD3 UR4, UPT, UPT, UR48, 0x200, UR8 ;  /* 0x0000020030047890 */ /* 0x000fe4000fffe008 */
[----:B------:R-:W-:Y:S01]  /*6fe0*/  UIADD3.X UR11, UPT, UPT, URZ, UR55, URZ, UP0, !UPT ;  /* 0x00000037ff0b7290 */ /* 0x000fe200087fe4ff */
[----:B------:R-:W-:Y:S01]  /*6ff0*/  UMOV UR6, UR42 ;  /* 0x0000002a00067c82 */ /* 0x000fe20008000000 */
[----:B------:R-:W-:Y:S07]  /*7000*/  UMOV UR7, UR36 ;  /* 0x0000002400077c82 */ /* 0x000fee0008000000 */
[----:B------:R2:W-:Y:S02]  /*7010*/  UTMASTG.3D [UR4], [UR10] ;  /* 0x000000040a0073b5 */ /* 0x0005e40008010000 */
[----:B--2---:R0:W-:Y:S02]  /*7020*/  UTMACMDFLUSH ;  /* 0x00000000000079b7 */ /* 0x0041e40000000000 */
.L_x_107:
[----:B------:R-:W-:Y:S05]  /*7030*/  BSYNC.RECONVERGENT B0 ;  /* 0x0000000000007941 */ /* 0x000fea0003800200 */
.L_x_106:
[----:B------:R-:W-:Y:S01]  /*7040*/  UIADD3 UR43, UPT, UPT, UR43, 0x1, URZ ;  /* 0x000000012b2b7890 */ /* 0x000fe2000fffe0ff */
[----:B------:R-:W-:Y:S03]  /*7050*/  BSSY.RECONVERGENT B0, `(.L_x_108) ;  /* 0x0000008000007945 */ /* 0x000fe60003800200 */
[----:B------:R-:W-:Y:S04]  /*7060*/  UISETP.NE.AND UP0, UPT, UR43, 0x3, UPT ;  /* 0x000000032b00788c */ /* 0x000fe8000bf05270 */
[----:B------:R-:W-:Y:S02]  /*7070*/  UISETP.EQ.XOR UP1, UPT, UR40, 0x3, !UP0 ;  /* 0x000000032800788c */ /* 0x000fe4000c722a70 */
[----:B------:R-:W-:Y:S02]  /*7080*/  USEL UR56, UR43, URZ, UP0 ;  /* 0x000000ff2b387287 */ /* 0x000fe40008000000 */
[----:B------:R-:W-:Y:S04]  /*7090*/  USEL UR4, URZ, 0x1, !UP1 ;  /* 0x00000001ff047887 */ /* 0x000fe8000c800000 */
[----:B------:R-:W-:Y:S01]  /*70a0*/  ULOP3.LUT UR51, UR51, UR4, URZ, 0x3c, !UPT ;  /* 0x0000000433337292 */ /* 0x000fe2000f8e3cff */
[----:B------:R-:W-:Y:S11]  /*70b0*/  @P0 BRA `(.L_x_109) ;  /* 0x0000000000040947 */ /* 0x000ff60003800000 */
[----:B------:R-:W-:Y:S04]  /*70c0*/  DEPBAR.LE SB0, 0x1 ;  /* 0x000080400000791a */ /* 0x000fe80000000000 */
.L_x_109:
[----:B------:R-:W-:Y:S05]  /*70d0*/  BSYNC.RECONVERGENT B0 ;  /* 0x0000000000007941 */ /* 0x000fea0003800200 */
.L_x_108:
[----:B------:R-:W-:Y:S01]  /*70e0*/  BAR.SYNC.DEFER_BLOCKING 0x1, 0x80 ;  /* 0x0042000000007b1d */ /* 0x000fe20000010000 */
[----:B------:R-:W-:Y:S01]  /*70f0*/  UISETP.NE.AND UP0, UPT, UR50, -0x2, UPT ;  /* 0xfffffffe3200788c */ /* 0x000fe2000bf05270 */
[----:B------:R-:W-:Y:S08]  /*7100*/  IADD3 R45, PT, PT, R45, 0x1, RZ ;  /* 0x000000012d2d7810 */ /* 0x000ff00007ffe0ff */
[----:B------:R-:W-:Y:S05]  /*7110*/  BRA.U !UP0, `(.L_x_110) ;  /* 0x0000000108287547 */ /* 0x000fea000b800000 */
[----:B------:R-:W-:Y:S01]  /*7120*/  ISETP.NE.AND P0, PT, R104, RZ, PT ;  /* 0x000000ff6800720c */ /* 0x000fe20003f05270 */
[----:B------:R-:W-:Y:S01]  /*7130*/  IMAD.U32 R2, RZ, RZ, UR49 ;  /* 0x00000031ff027e24 */ /* 0x000fe2000f8e00ff */
[----:B------:R-:W-:Y:S01]  /*7140*/  UIADD3 UR49, UPT, UPT, UR49, 0x1, URZ ;  /* 0x0000000131317890 */ /* 0x000fe2000fffe0ff */
[----:B-1----:R-:W-:Y:S03]  /*7150*/  IMAD.U32 R0, RZ, RZ, UR37 ;  /* 0x00000025ff007e24 */ /* 0x002fe6000f8e00ff */
[----:B------:R-:W-:Y:S04]  /*7160*/  UISETP.NE.AND UP0, UPT, UR49, 0x3, UPT ;  /* 0x000000033100788c */ /* 0x000fe8000bf05270 */
[----:B------:R-:W-:Y:S03]  /*7170*/  USEL UR49, UR49, URZ, UP0 ;  /* 0x000000ff31317287 */ /* 0x000fe60008000000 */
[----:B------:R-:W-:Y:S05]  /*7180*/  @P0 LEA R2, R2, UR48, 0x3 ;  /* 0x0000003002020c11 */ /* 0x000fea000f8e18ff */
[----:B------:R-:W-:Y:S05]  /*7190*/  @P0 VIADD R2, R2, 0x68 ;  /* 0x0000006802020836 */ /* 0x000fea0000000000 */
[----:B------:R-:W-:Y:S04]  /*71a0*/  @P0 PRMT R0, R0, 0x654, R2 ;  /* 0x0000065400000816 */ /* 0x000fe80000000002 */
[----:B------:R2:W-:Y:S03]  /*71b0*/  @P0 SYNCS.ARRIVE.TRANS64.RED.A1T0 RZ, [R0+URZ], RZ ;  /* 0x000000ff00ff09a7 */ /* 0x0005e600081004ff */
.L_x_110:
[----:B------:R-:W-:Y:S01]  /*71c0*/  ISETP.NE.AND P2, PT, R101, RZ, PT ;  /* 0x000000ff6500720c */ /* 0x000fe20003f45270 */
[----:B------:R-:W-:Y:S01]  /*71d0*/  UIADD3 UR50, UPT, UPT, UR50, 0x2, URZ ;  /* 0x0000000232327890 */ /* 0x000fe2000fffe0ff */
[----:B------:R-:W-:Y:S01]  /*71e0*/  ISETP.NE.AND P0, PT, R103, 0x2, PT ;  /* 0x000000026700780c */ /* 0x000fe20003f05270 */
[----:B------:R-:W-:Y:S01]  /*71f0*/  IMAD.IADD R14, R43, 0x1, R86 ;  /* 0x000000012b0e7824 */ /* 0x000fe200078e0256 */
[----:B------:R-:W-:Y:S01]  /*7200*/  ISETP.NE.AND P1, PT, R45, 0x4, PT ;  /* 0x000000042d00780c */ /* 0x000fe20003f25270 */
[----:B------:R-:W-:Y:S01]  /*7210*/  IMAD.IADD R15, R44, 0x1, R87 ;  /* 0x000000012c0f7824 */ /* 0x000fe200078e0257 */
[----:B------:R-:W-:Y:S02]  /*7220*/  SEL R2, RZ, 0x1, P0 ;  /* 0x00000001ff027807 */ /* 0x000fe40000000000 */
[----:B-12---:R-:W-:Y:S02]  /*7230*/  SEL R0, RZ, 0x1, P1 ;  /* 0x00000001ff007807 */ /* 0x006fe40000800000 */
[----:B------:R-:W-:Y:S02]  /*7240*/  LOP3.LUT R96, R96, R2, RZ, 0x3c, !PT ;  /* 0x0000000260607212 */ /* 0x000fe400078e3cff */
[----:B------:R-:W-:Y:S02]  /*7250*/  LOP3.LUT R97, R97, R0, RZ, 0x3c, !PT ;  /* 0x0000000061617212 */ /* 0x000fe400078e3cff */
[----:B------:R-:W-:Y:S02]  /*7260*/  @P2 R2UR UR36, R95 ;  /* 0x000000005f2422ca */ /* 0x000fe400000e0000 */
[----:B------:R-:W-:Y:S02]  /*7270*/  SEL R103, R103, RZ, P0 ;  /* 0x000000ff67677207 */ /* 0x000fe40000000000 */
[----:B------:R-:W-:Y:S01]  /*7280*/  SEL R45, R45, RZ, P1 ;  /* 0x000000ff2d2d7207 */ /* 0x000fe20000800000 */
[----:B------:R-:W-:Y:S10]  /*7290*/  @P2 BRA `(.L_x_111) ;  /* 0xffffffd800042947 */ /* 0x000ff4000383ffff */
[----:B------:R-:W-:-:S09]  /*72a0*/  UISETP.NE.AND UP0, UPT, UR53, URZ, UPT ;  /* 0x000000ff3500728c */ /* 0x000fd2000bf05270 */
[----:B------:R-:W-:Y:S05]  /*72b0*/  BRA.U !UP0, `(.L_x_112) ;  /* 0x0000000108487547 */ /* 0x000fea000b800000 */
[----:B------:R-:W1:Y:S02]  /*72c0*/  LDCU.64 UR4, c[0x0][0x890] ;  /* 0x00011200ff0477ac */ /* 0x000e640008000a00 */
[----:B-1----:R-:W-:-:S04]  /*72d0*/  UISETP.NE.U32.AND UP0, UPT, UR4, URZ, UPT ;  /* 0x000000ff0400728c */ /* 0x002fc8000bf05070 */
[----:B------:R-:W-:-:S09]  /*72e0*/  UISETP.NE.AND.EX UP0, UPT, UR5, URZ, UPT, UP0 ;  /* 0x000000ff0500728c */ /* 0x000fd2000bf05300 */
[----:B------:R-:W-:Y:S05]  /*72f0*/  BRA.U UP0, `(.L_x_113) ;  /* 0x00000001000c7547 */ /* 0x000fea000b800000 */
[----:B------:R-:W-:-:S13]  /*7300*/  FSETP.NEU.AND P0, PT, R49, RZ, PT ;  /* 0x000000ff3100720b */ /* 0x000fda0003f0d000 */
[----:B------:R-:W-:Y:S05]  /*7310*/  @!P0 EXIT ;  /* 0x000000000000894d */ /* 0x000fea0003800000 */
[----:B------:R-:W-:Y:S05]  /*7320*/  BRA `(.L_x_112) ;  /* 0x00000000002c7947 */ /* 0x000fea0003800000 */
.L_x_113:
[----:B------:R-:W-:Y:S01]  /*7330*/  ISETP.NE.AND P0, PT, R102, RZ, PT ;  /* 0x000000ff6600720c */ /* 0x000fe20003f05270 */
[----:B------:R-:W-:-:S12]  /*7340*/  BSSY.RECONVERGENT B0, `(.L_x_112) ;  /* 0x0000009000007945 */ /* 0x000fd80003800200 */
[----:B------:R-:W-:Y:S05]  /*7350*/  @P0 BRA `(.L_x_114) ;  /* 0x0000000000140947 */ /* 0x000fea0003800000 */
[----:B------:R-:W1:Y:S02]  /*7360*/  LDCU.64 UR4, c[0x0][0x888] ;  /* 0x00011100ff0477ac */ /* 0x000e640008000a00 */
[----:B-1----:R-:W-:-:S04]  /*7370*/  ISETP.NE.U32.AND P0, PT, RZ, UR4, PT ;  /* 0x00000004ff007c0c */ /* 0x002fc8000bf05070 */
[----:B------:R-:W-:-:S13]  /*7380*/  ISETP.NE.AND.EX P0, PT, RZ, UR5, PT, P0 ;  /* 0x00000005ff007c0c */ /* 0x000fda000bf05300 */
[----:B------:R-:W-:Y:S05]  /*7390*/  @!P0 EXIT ;  /* 0x000000000000894d */ /* 0x000fea0003800000 */
[----:B------:R-:W-:Y:S05]  /*73a0*/  BRA `(.L_x_115) ;  /* 0x0000000000087947 */ /* 0x000fea0003800000 */
.L_x_114:
[----:B------:R-:W-:-:S13]  /*73b0*/  FSETP.NEU.AND P0, PT, R49, RZ, PT ;  /* 0x000000ff3100720b */ /* 0x000fda0003f0d000 */
[----:B------:R-:W-:Y:S05]  /*73c0*/  @!P0 EXIT ;  /* 0x000000000000894d */ /* 0x000fea0003800000 */
.L_x_115:
[----:B------:R-:W-:Y:S05]  /*73d0*/  BSYNC.RECONVERGENT B0 ;  /* 0x0000000000007941 */ /* 0x000fea0003800200 */
.L_x_112:
[----:B------:R-:W-:Y:S01]  /*73e0*/  ULEA UR4, UR49, UR48, 0x3 ;  /* 0x0000003031047291 */ /* 0x000fe2000f8e18ff */
[----:B------:R-:W-:-:S04]  /*73f0*/  DEPBAR.LE SB0, 0x0 ;  /* 0x000080000000791a */ /* 0x000fc80000000000 */
[----:B------:R-:W-:-:S04]  /*7400*/  UIADD3 UR4, UPT, UPT, UR4, 0x68, URZ ;  /* 0x0000006804047890 */ /* 0x000fc8000fffe0ff */
[----:B------:R-:W-:-:S09]  /*7410*/  UPRMT UR4, UR37, 0x654, UR4 ;  /* 0x0000065425047896 */ /* 0x000fd20008000004 */
[----:B------:R-:W-:Y:S01]  /*7420*/  SYNCS.ARRIVE.TRANS64.RED.A1T0 RZ, [UR4], RZ ;  /* 0x000000ffffff79a7 */ /* 0x000fe20008100404 */
[----:B------:R-:W-:Y:S05]  /*7430*/  EXIT ;  /* 0x000000000000794d */ /* 0x000fea0003800000 */
.L_x_19:
[----:B--2---:R2:W1:Y:S02]  /*7440*/  SYNCS.PHASECHK.TRANS64.TRYWAIT P0, [R2+URZ+0x100], R3 ;  /* 0x00010003020075a7 */ /* 0x00446400080011ff */
[----:B-1----:R-:W-:Y:S05]  /*7450*/  @!P0 NANOSLEEP.SYNCS 0x989680 ;  /* 0x009896800000895d */ /* 0x002fea0003900000 */
[----:B------:R-:W1:Y:S02]  /*7460*/  @!P0 SYNCS.PHASECHK.TRANS64 P0, [R2+URZ+0x100], R3 ;  /* 0x00010003020085a7 */ /* 0x000e6400080010ff */
[----:B-1----:R-:W-:Y:S05]  /*7470*/  @!P0 BRA `(.L_x_19) ;  /* 0xfffffffc00f08947 */ /* 0x002fea000383ffff */
[----:B------:R-:W-:Y:S05]  /*7480*/  BRA `(.L_x_116) ;  /* 0xffffffa000547947 */ /* 0x000fea000383ffff */
.L_x_22:
[----:B-1----:R-:W-:-:S07]  /*7490*/  MOV R2, UR33 ;  /* 0x0000002100027c02 */ /* 0x002fce0008000f00 */
.L_x_117:
[----:B-1----:R1:W2:Y:S02]  /*74a0*/  SYNCS.PHASECHK.TRANS64.TRYWAIT P0, [R2+URZ+0x28], R4 ;  /* 0x00002804020075a7 */ /* 0x0022a400080011ff */
[----:B--2---:R-:W-:Y:S05]  /*74b0*/  @!P0 NANOSLEEP.SYNCS 0x989680 ;  /* 0x009896800000895d */ /* 0x004fea0003900000 */
[----:B------:R-:W2:Y:S02]  /*74c0*/  @!P0 SYNCS.PHASECHK.TRANS64 P0, [R2+URZ+0x28], R4 ;  /* 0x00002804020085a7 */ /* 0x000ea400080010ff */
[----:B--2---:R-:W-:Y:S05]  /*74d0*/  @!P0 BRA `(.L_x_117) ;  /* 0xfffffffc00f08947 */ /* 0x004fea000383ffff */
[----:B------:R-:W-:Y:S05]  /*74e0*/  BRA `(.L_x_21) ;  /* 0xffffffa000a47947 */ /* 0x000fea000383ffff */
.L_x_28:
[----:B-1----:R-:W-:-:S07]  /*74f0*/  MOV R2, UR17 ;  /* 0x0000001100027c02 */ /* 0x002fce0008000f00 */
.L_x_118:
[----:B-1----:R1:W2:Y:S02]  /*7500*/  SYNCS.PHASECHK.TRANS64.TRYWAIT P0, [R2+URZ+0x28], R4 ;  /* 0x00002804020075a7 */ /* 0x0022a400080011ff */
[----:B--2---:R-:W-:Y:S05]  /*7510*/  @!P0 NANOSLEEP.SYNCS 0x989680 ;  /* 0x009896800000895d */ /* 0x004fea0003900000 */
[----:B------:R-:W2:Y:S02]  /*7520*/  @!P0 SYNCS.PHASECHK.TRANS64 P0, [R2+URZ+0x28], R4 ;  /* 0x00002804020085a7 */ /* 0x000ea400080010ff */
[----:B--2---:R-:W-:Y:S05]  /*7530*/  @!P0 BRA `(.L_x_118) ;  /* 0xfffffffc00f08947 */ /* 0x004fea000383ffff */
[----:B------:R-:W-:Y:S05]  /*7540*/  BRA `(.L_x_27) ;  /* 0xffffffa4004c7947 */ /* 0x000fea000383ffff */
.L_x_32:
[----:B-1----:R1:W2:Y:S02]  /*7550*/  SYNCS.PHASECHK.TRANS64.TRYWAIT P0, [R2+URZ+0x90], R3 ;  /* 0x00009003020075a7 */ /* 0x0022a400080011ff */
[----:B--2---:R-:W-:Y:S05]  /*7560*/  @!P0 NANOSLEEP.SYNCS 0x989680 ;  /* 0x009896800000895d */ /* 0x004fea0003900000 */
[----:B------:R-:W2:Y:S02]  /*7570*/  @!P0 SYNCS.PHASECHK.TRANS64 P0, [R2+URZ+0x90], R3 ;  /* 0x00009003020085a7 */ /* 0x000ea400080010ff */
[----:B--2---:R-:W-:Y:S05]  /*7580*/  @!P0 BRA `(.L_x_32) ;  /* 0xfffffffc00f08947 */ /* 0x004fea000383ffff */
[----:B------:R-:W-:Y:S05]  /*7590*/  BRA `(.L_x_119) ;  /* 0xffffffa400dc7947 */ /* 0x000fea000383ffff */
.L_x_36:
[----:B----4-:R-:W-:-:S07]  /*75a0*/  MOV R0, UR5 ;  /* 0x0000000500007c02 */ /* 0x010fce0008000f00 */
.L_x_120:
[----:B-1----:R1:W2:Y:S02]  /*75b0*/  SYNCS.PHASECHK.TRANS64.TRYWAIT P0, [R0+URZ], R2 ;  /* 0x00000002000075a7 */ /* 0x0022a400080011ff */
[----:B--2---:R-:W-:Y:S05]  /*75c0*/  @!P0 NANOSLEEP.SYNCS 0x989680 ;  /* 0x009896800000895d */ /* 0x004fea0003900000 */
[----:B------:R-:W2:Y:S02]  /*75d0*/  @!P0 SYNCS.PHASECHK.TRANS64 P0, [R0+URZ], R2 ;  /* 0x00000002000085a7 */ /* 0x000ea400080010ff */
[----:B--2---:R-:W-:Y:S05]  /*75e0*/  @!P0 BRA `(.L_x_120) ;  /* 0xfffffffc00f08947 */ /* 0x004fea000383ffff */
[----:B------:R-:W-:Y:S05]  /*75f0*/  BRA `(.L_x_121) ;  /* 0xffffffac004c7947 */ /* 0x000fea000383ffff */
.L_x_37:
[----:B----4-:R-:W-:-:S07]  /*7600*/  MOV R0, UR5 ;  /* 0x0000000500007c02 */ /* 0x010fce0008000f00 */
.L_x_122:
[----:B-1----:R1:W2:Y:S02]  /*7610*/  SYNCS.PHASECHK.TRANS64.TRYWAIT P0, [R0+URZ], R3 ;  /* 0x00000003000075a7 */ /* 0x0022a400080011ff */
[----:B--2---:R-:W-:Y:S05]  /*7620*/  @!P0 NANOSLEEP.SYNCS 0x989680 ;  /* 0x009896800000895d */ /* 0x004fea0003900000 */
[----:B------:R-:W2:Y:S02]  /*7630*/  @!P0 SYNCS.PHASECHK.TRANS64 P0, [R0+URZ], R3 ;  /* 0x00000003000085a7 */ /* 0x000ea400080010ff */
[----:B--2---:R-:W-:Y:S05]  /*7640*/  @!P0 BRA `(.L_x_122) ;  /* 0xfffffffc00f08947 */ /* 0x004fea000383ffff */
[----:B------:R-:W-:Y:S05]  /*7650*/  BRA `(.L_x_123) ;  /* 0xffffffac00587947 */ /* 0x000fea000383ffff */
.L_x_38:
[----:B----4-:R-:W-:-:S07]  /*7660*/  MOV R0, UR5 ;  /* 0x0000000500007c02 */ /* 0x010fce0008000f00 */
.L_x_124:
[----:B-1----:R1:W2:Y:S02]  /*7670*/  SYNCS.PHASECHK.TRANS64.TRYWAIT P0, [R0+URZ], R3 ;  /* 0x00000003000075a7 */ /* 0x0022a400080011ff */
[----:B--2---:R-:W-:Y:S05]  /*7680*/  @!P0 NANOSLEEP.SYNCS 0x989680 ;  /* 0x009896800000895d */ /* 0x004fea0003900000 */
[----:B------:R-:W2:Y:S02]  /*7690*/  @!P0 SYNCS.PHASECHK.TRANS64 P0, [R0+URZ], R3 ;  /* 0x00000003000085a7 */ /* 0x000ea400080010ff */
[----:B--2---:R-:W-:Y:S05]  /*76a0*/  @!P0 BRA `(.L_x_124) ;  /* 0xfffffffc00f08947 */ /* 0x004fea000383ffff */
[----:B------:R-:W-:Y:S05]  /*76b0*/  BRA `(.L_x_125) ;  /* 0xffffffac00647947 */ /* 0x000fea000383ffff */
.L_x_39:
[----:B----4-:R-:W-:-:S07]  /*76c0*/  MOV R0, UR5 ;  /* 0x0000000500007c02 */ /* 0x010fce0008000f00 */
.L_x_126:
[----:B-1----:R1:W2:Y:S02]  /*76d0*/  SYNCS.PHASECHK.TRANS64.TRYWAIT P0, [R0+URZ], R3 ;  /* 0x00000003000075a7 */ /* 0x0022a400080011ff */
[----:B--2---:R-:W-:Y:S05]  /*76e0*/  @!P0 NANOSLEEP.SYNCS 0x989680 ;  /* 0x009896800000895d */ /* 0x004fea0003900000 */
[----:B------:R-:W2:Y:S02]  /*76f0*/  @!P0 SYNCS.PHASECHK.TRANS64 P0, [R0+URZ], R3 ;  /* 0x00000003000085a7 */ /* 0x000ea400080010ff */
[----:B--2---:R-:W-:Y:S05]  /*7700*/  @!P0 BRA `(.L_x_126) ;  /* 0xfffffffc00f08947 */ /* 0x004fea000383ffff */
[----:B------:R-:W-:Y:S05]  /*7710*/  BRA `(.L_x_127) ;  /* 0xffffffac00707947 */ /* 0x000fea000383ffff */
.L_x_42:
[----:B-1----:R1:W2:Y:S02]  /*7720*/  SYNCS.PHASECHK.TRANS64.TRYWAIT P0, [R0+URZ+0xf0], R4 ;  /* 0x0000f004000075a7 */ /* 0x0022a400080011ff */
[----:B--2---:R-:W-:Y:S05]  /*7730*/  @!P0 NANOSLEEP.SYNCS 0x989680 ;  /* 0x009896800000895d */ /* 0x004fea0003900000 */
[----:B------:R-:W2:Y:S02]  /*7740*/  @!P0 SYNCS.PHASECHK.TRANS64 P0, [R0+URZ+0xf0], R4 ;  /* 0x0000f004000085a7 */ /* 0x000ea400080010ff */
[----:B--2---:R-:W-:Y:S05]  /*7750*/  @!P0 BRA `(.L_x_42) ;  /* 0xfffffffc00f08947 */ /* 0x004fea000383ffff */
[----:B------:R-:W-:Y:S05]  /*7760*/  BRA `(.L_x_128) ;  /* 0xffffffac00cc7947 */ /* 0x000fea000383ffff */
.L_x_43:
[----:B------:R-:W-:-:S07]  /*7770*/  MOV R0, UR5 ;  /* 0x0000000500007c02 */ /* 0x000fce0008000f00 */
.L_x_129:
[----:B-1----:R1:W2:Y:S02]  /*7780*/  SYNCS.PHASECHK.TRANS64.TRYWAIT P0, [R0+URZ+0xa0], R5 ;  /* 0x0000a005000075a7 */ /* 0x0022a400080011ff */
[----:B--2---:R-:W-:Y:S05]  /*7790*/  @!P0 NANOSLEEP.SYNCS 0x989680 ;  /* 0x009896800000895d */ /* 0x004fea0003900000 */
[----:B------:R-:W2:Y:S02]  /*77a0*/  @!P0 SYNCS.PHASECHK.TRANS64 P0, [R0+URZ+0xa0], R5 ;  /* 0x0000a005000085a7 */ /* 0x000ea400080010ff */
[----:B--2---:R-:W-:Y:S05]  /*77b0*/  @!P0 BRA `(.L_x_129) ;  /* 0xfffffffc00f08947 */ /* 0x004fea000383ffff */
[----:B------:R-:W-:Y:S05]  /*77c0*/  BRA `(.L_x_130) ;  /* 0xffffffac00dc7947 */ /* 0x000fea000383ffff */
.L_x_44:
[----:B-1----:R1:W2:Y:S02]  /*77d0*/  SYNCS.PHASECHK.TRANS64.TRYWAIT P1, [R0+URZ+0x90], R4 ;  /* 0x00009004000075a7 */ /* 0x0022a400080211ff */
[----:B--2---:R-:W-:Y:S05]  /*77e0*/  @!P1 NANOSLEEP.SYNCS 0x989680 ;  /* 0x009896800000995d */ /* 0x004fea0003900000 */
[----:B------:R-:W2:Y:S02]  /*77f0*/  @!P1 SYNCS.PHASECHK.TRANS64 P1, [R0+URZ+0x90], R4 ;  /* 0x00009004000095a7 */ /* 0x000ea400080210ff */
[----:B--2---:R-:W-:Y:S05]  /*7800*/  @!P1 BRA `(.L_x_44) ;  /* 0xfffffffc00f09947 */ /* 0x004fea000383ffff */
[----:B------:R-:W-:Y:S05]  /*7810*/  BRA `(.L_x_131) ;  /* 0xffffffb0000c7947 */ /* 0x000fea000383ffff */
.L_x_47:
[----:B------:R-:W-:-:S07]  /*7820*/  MOV R0, UR5 ;  /* 0x0000000500007c02 */ /* 0x000fce0008000f00 */
.L_x_132:
[----:B-1----:R1:W2:Y:S02]  /*7830*/  SYNCS.PHASECHK.TRANS64.TRYWAIT P0, [R0+URZ+0xa0], R2 ;  /* 0x0000a002000075a7 */ /* 0x0022a400080011ff */
[----:B--2---:R-:W-:Y:S05]  /*7840*/  @!P0 NANOSLEEP.SYNCS 0x989680 ;  /* 0x009896800000895d */ /* 0x004fea0003900000 */
[----:B------:R-:W2:Y:S02]  /*7850*/  @!P0 SYNCS.PHASECHK.TRANS64 P0, [R0+URZ+0xa0], R2 ;  /* 0x0000a002000085a7 */ /* 0x000ea400080010ff */
[----:B--2---:R-:W-:Y:S05]  /*7860*/  @!P0 BRA `(.L_x_132) ;  /* 0xfffffffc00f08947 */ /* 0x004fea000383ffff */
[----:B------:R-:W-:Y:S05]  /*7870*/  BRA `(.L_x_46) ;  /* 0xffffffb000607947 */ /* 0x000fea000383ffff */
.L_x_54:
[----:B-1----:R1:W2:Y:S02]  /*7880*/  SYNCS.PHASECHK.TRANS64.TRYWAIT P1, [R0+URZ+0x90], R2 ;  /* 0x00009002000075a7 */ /* 0x0022a400080211ff */
[----:B--2---:R-:W-:Y:S05]  /*7890*/  @!P1 NANOSLEEP.SYNCS 0x989680 ;  /* 0x009896800000995d */ /* 0x004fea0003900000 */
[----:B------:R-:W2:Y:S02]  /*78a0*/  @!P1 SYNCS.PHASECHK.TRANS64 P1, [R0+URZ+0x90], R2 ;  /* 0x00009002000095a7 */ /* 0x000ea400080210ff */
[----:B--2---:R-:W-:Y:S05]  /*78b0*/  @!P1 BRA `(.L_x_54) ;  /* 0xfffffffc00f09947 */ /* 0x004fea000383ffff */
[----:B------:R-:W-:Y:S05]  /*78c0*/  BRA `(.L_x_133) ;  /* 0xffffffb400c07947 */ /* 0x000fea000383ffff */
.L_x_55:
[----:B------:R-:W-:-:S07]  /*78d0*/  MOV R2, UR8 ;  /* 0x0000000800027c02 */ /* 0x000fce0008000f00 */
.L_x_134:
[----:B-1----:R1:W2:Y:S02]  /*78e0*/  SYNCS.PHASECHK.TRANS64.TRYWAIT P0, [R2+URZ+0xd0], R0 ;  /* 0x0000d000020075a7 */ /* 0x0022a400080011ff */
[----:B--2---:R-:W-:Y:S05]  /*78f0*/  @!P0 NANOSLEEP.SYNCS 0x989680 ;  /* 0x009896800000895d */ /* 0x004fea0003900000 */
[----:B------:R-:W2:Y:S02]  /*7900*/  @!P0 SYNCS.PHASECHK.TRANS64 P0, [R2+URZ+0xd0], R0 ;  /* 0x0000d000020085a7 */ /* 0x000ea400080010ff */
[----:B--2---:R-:W-:Y:S05]  /*7910*/  @!P0 BRA `(.L_x_134) ;  /* 0xfffffffc00f08947 */ /* 0x004fea000383ffff */
[----:B------:R-:W-:Y:S05]  /*7920*/  BRA `(.L_x_135) ;  /* 0xffffffb400f87947 */ /* 0x000fea000383ffff */
.L_x_58:
[----:B------:R-:W-:Y:S07]  /*7930*/  MOV R0, UR7 ;  /* 0x0000000700007c02 */ /* 0x000fee0008000f00 */
.L_x_136:
[----:B-1----:R1:W2:Y:S02]  /*7940*/  SYNCS.PHASECHK.TRANS64.TRYWAIT P0, [R0+URZ], R2 ;  /* 0x00000002000075a7 */ /* 0x0022a400080011ff */
[----:B--2---:R-:W-:Y:S05]  /*7950*/  @!P0 NANOSLEEP.SYNCS 0x989680 ;  /* 0x009896800000895d */ /* 0x004fea0003900000 */
[----:B------:R-:W2:Y:S02]  /*7960*/  @!P0 SYNCS.PHASECHK.TRANS64 P0, [R0+URZ], R2 ;  /* 0x00000002000085a7 */ /* 0x000ea400080010ff */
[----:B--2---:R-:W-:Y:S05]  /*7970*/  @!P0 BRA `(.L_x_136) ;  /* 0xfffffffc00f08947 */ /* 0x004fea000383ffff */
[----:B------:R-:W-:Y:S05]  /*7980*/  BRA `(.L_x_57) ;  /* 0xffffffb800147947 */ /* 0x000fea000383ffff */
.L_x_61:
[----:B------:R-:W-:-:S07]  /*7990*/  MOV R0, UR5 ;  /* 0x0000000500007c02 */ /* 0x000fce0008000f00 */
.L_x_137:
[----:B--2---:R2:W3:Y:S02]  /*79a0*/  SYNCS.PHASECHK.TRANS64.TRYWAIT P0, [R0+URZ], R2 ;  /* 0x00000002000075a7 */ /* 0x0044e400080011ff */
[----:B---3--:R-:W-:Y:S05]  /*79b0*/  @!P0 NANOSLEEP.SYNCS 0x989680 ;  /* 0x009896800000895d */ /* 0x008fea0003900000 */
[----:B------:R-:W3:Y:S02]  /*79c0*/  @!P0 SYNCS.PHASECHK.TRANS64 P0, [R0+URZ], R2 ;  /* 0x00000002000085a7 */ /* 0x000ee400080010ff */
[----:B---3--:R-:W-:Y:S05]  /*79d0*/  @!P0 BRA `(.L_x_137) ;  /* 0xfffffffc00f08947 */ /* 0x008fea000383ffff */
[----:B------:R-:W-:Y:S05]  /*79e0*/  BRA `(.L_x_138) ;  /* 0xffffffb800c87947 */ /* 0x000fea000383ffff */
.L_x_62:
[----:B------:R-:W-:-:S07]  /*79f0*/  MOV R0, UR5 ;  /* 0x0000000500007c02 */ /* 0x000fce0008000f00 */
.L_x_139:
[----:B-1----:R1:W2:Y:S02]  /*7a00*/  SYNCS.PHASECHK.TRANS64.TRYWAIT P0, [R0+URZ], R3 ;  /* 0x00000003000075a7 */ /* 0x0022a400080011ff */
[----:B--2---:R-:W-:Y:S05]  /*7a10*/  @!P0 NANOSLEEP.SYNCS 0x989680 ;  /* 0x009896800000895d */ /* 0x004fea0003900000 */
[----:B------:R-:W2:Y:S02]  /*7a20*/  @!P0 SYNCS.PHASECHK.TRANS64 P0, [R0+URZ], R3 ;  /* 0x00000003000085a7 */ /* 0x000ea400080010ff */
[----:B--2---:R-:W-:Y:S05]  /*7a30*/  @!P0 BRA `(.L_x_139) ;  /* 0xfffffffc00f08947 */ /* 0x004fea000383ffff */
[----:B------:R-:W-:Y:S05]  /*7a40*/  BRA `(.L_x_140) ;  /* 0xffffffb800d47947 */ /* 0x000fea000383ffff */
.L_x_63:
[----:B------:R-:W-:-:S07]  /*7a50*/  MOV R0, UR5 ;  /* 0x0000000500007c02 */ /* 0x000fce0008000f00 */
.L_x_141:
[----:B-1----:R1:W2:Y:S02]  /*7a60*/  SYNCS.PHASECHK.TRANS64.TRYWAIT P0, [R0+URZ], R3 ;  /* 0x00000003000075a7 */ /* 0x0022a400080011ff */
[----:B--2---:R-:W-:Y:S05]  /*7a70*/  @!P0 NANOSLEEP.SYNCS 0x989680 ;  /* 0x009896800000895d */ /* 0x004fea0003900000 */
[----:B------:R-:W2:Y:S02]  /*7a80*/  @!P0 SYNCS.PHASECHK.TRANS64 P0, [R0+URZ], R3 ;  /* 0x00000003000085a7 */ /* 0x000ea400080010ff */
[----:B--2---:R-:W-:Y:S05]  /*7a90*/  @!P0 BRA `(.L_x_141) ;  /* 0xfffffffc00f08947 */ /* 0x004fea000383ffff */
[----:B------:R-:W-:Y:S05]  /*7aa0*/  BRA `(.L_x_142) ;  /* 0xffffffb800e07947 */ /* 0x000fea000383ffff */
.L_x_64:
[----:B-1----:R-:W-:-:S07]  /*7ab0*/  MOV R0, UR7 ;  /* 0x0000000700007c02 */ /* 0x002fce0008000f00 */
.L_x_143:
[----:B-1----:R1:W2:Y:S02]  /*7ac0*/  SYNCS.PHASECHK.TRANS64.TRYWAIT P0, [R0+URZ], R2 ;  /* 0x00000002000075a7 */ /* 0x0022a400080011ff */
[----:B--2---:R-:W-:Y:S05]  /*7ad0*/  @!P0 NANOSLEEP.SYNCS 0x989680 ;  /* 0x009896800000895d */ /* 0x004fea0003900000 */
[----:B------:R-:W2:Y:S02]  /*7ae0*/  @!P0 SYNCS.PHASECHK.TRANS64 P0, [R0+URZ], R2 ;  /* 0x00000002000085a7 */ /* 0x000ea400080010ff */
[----:B--2---:R-:W-:Y:S05]  /*7af0*/  @!P0 BRA `(.L_x_143) ;  /* 0xfffffffc00f08947 */ /* 0x004fea000383ffff */
[----:B------:R-:W-:Y:S05]  /*7b00*/  BRA `(.L_x_144) ;  /* 0xffffffb800ec7947 */ /* 0x000fea000383ffff */
.L_x_69:
[----:B--2---:R2:W3:Y:S02]  /*7b10*/  SYNCS.PHASECHK.TRANS64.TRYWAIT P0, [R0+URZ+0x90], R2 ;  /* 0x00009002000075a7 */ /* 0x0044e400080011ff */
[----:B---3--:R-:W-:Y:S05]  /*7b20*/  @!P0 NANOSLEEP.SYNCS 0x989680 ;  /* 0x009896800000895d */ /* 0x008fea0003900000 */
[----:B------:R-:W3:Y:S02]  /*7b30*/  @!P0 SYNCS.PHASECHK.TRANS64 P0, [R0+URZ+0x90], R2 ;  /* 0x00009002000085a7 */ /* 0x000ee400080010ff */
[----:B---3--:R-:W-:Y:S05]  /*7b40*/  @!P0 BRA `(.L_x_69) ;  /* 0xfffffffc00f08947 */ /* 0x008fea000383ffff */
[----:B------:R-:W-:Y:S05]  /*7b50*/  BRA `(.L_x_145) ;  /* 0xffffffbc00e87947 */ /* 0x000fea000383ffff */
.L_x_72:
[----:B------:R-:W-:Y:S07]  /*7b60*/  MOV R0, UR7 ;  /* 0x0000000700007c02 */ /* 0x000fee0008000f00 */
.L_x_146:
[----:B--2---:R2:W3:Y:S02]  /*7b70*/  SYNCS.PHASECHK.TRANS64.TRYWAIT P0, [R0+URZ+0x88], R2 ;  /* 0x00008802000075a7 */ /* 0x0044e400080011ff */
[----:B---3--:R-:W-:Y:S05]  /*7b80*/  @!P0 NANOSLEEP.SYNCS 0x989680 ;  /* 0x009896800000895d */ /* 0x008fea0003900000 */
[----:B------:R-:W3:Y:S02]  /*7b90*/  @!P0 SYNCS.PHASECHK.TRANS64 P0, [R0+URZ+0x88], R2 ;  /* 0x00008802000085a7 */ /* 0x000ee400080010ff */
[----:B---3--:R-:W-:Y:S05]  /*7ba0*/  @!P0 BRA `(.L_x_146) ;  /* 0xfffffffc00f08947 */ /* 0x008fea000383ffff */
[----:B------:R-:W-:Y:S05]  /*7bb0*/  BRA `(.L_x_71) ;  /* 0xffffffc000c87947 */ /* 0x000fea000383ffff */
.L_x_75:
[----:B------:R-:W-:Y:S07]  /*7bc0*/  MOV R0, UR15 ;  /* 0x0000000f00007c02 */ /* 0x000fee0008000f00 */
.L_x_147:
[----:B-1----:R1:W2:Y:S02]  /*7bd0*/  SYNCS.PHASECHK.TRANS64.TRYWAIT P0, [R0+URZ+0x68], R9 ;  /* 0x00006809000075a7 */ /* 0x0022a400080011ff */
[----:B--2---:R-:W-:Y:S05]  /*7be0*/  @!P0 NANOSLEEP.SYNCS 0x989680 ;  /* 0x009896800000895d */ /* 0x004fea0003900000 */
[----:B------:R-:W2:Y:S02]  /*7bf0*/  @!P0 SYNCS.PHASECHK.TRANS64 P0, [R0+URZ+0x68], R9 ;  /* 0x00006809000085a7 */ /* 0x000ea400080010ff */
[----:B--2---:R-:W-:Y:S05]  /*7c00*/  @!P0 BRA `(.L_x_147) ;  /* 0xfffffffc00f08947 */ /* 0x004fea000383ffff */
[----:B------:R-:W-:Y:S05]  /*7c10*/  BRA `(.L_x_148) ;  /* 0xffffffc400407947 */ /* 0x000fea000383ffff */
.L_x_76:
[----:B------:R-:W-:Y:S07]  /*7c20*/  MOV R0, UR13 ;  /* 0x0000000d00007c02 */ /* 0x000fee0008000f00 */
.L_x_149:
[----:B-1----:R1:W2:Y:S02]  /*7c30*/  SYNCS.PHASECHK.TRANS64.TRYWAIT P0, [R0+URZ+0x68], R14 ;  /* 0x0000680e000075a7 */ /* 0x0022a400080011ff */
[----:B--2---:R-:W-:Y:S05]  /*7c40*/  @!P0 NANOSLEEP.SYNCS 0x989680 ;  /* 0x009896800000895d */ /* 0x004fea0003900000 */
[----:B------:R-:W2:Y:S02]  /*7c50*/  @!P0 SYNCS.PHASECHK.TRANS64 P0, [R0+URZ+0x68], R14 ;  /* 0x0000680e000085a7 */ /* 0x000ea400080010ff */
[----:B--2---:R-:W-:Y:S05]  /*7c60*/  @!P0 BRA `(.L_x_149) ;  /* 0xfffffffc00f08947 */ /* 0x004fea000383ffff */
[----:B------:R-:W-:Y:S05]  /*7c70*/  BRA `(.L_x_150) ;  /* 0xffffffc400e07947 */ /* 0x000fea000383ffff */
.L_x_78:
[----:B------:R-:W-:-:S07]  /*7c80*/  MOV R0, UR4 ;  /* 0x0000000400007c02 */ /* 0x000fce0008000f00 */
.L_x_151:
[----:B-1----:R1:W3:Y:S02]  /*7c90*/  SYNCS.PHASECHK.TRANS64.TRYWAIT P0, [R0+URZ], R2 ;  /* 0x00000002000075a7 */ /* 0x0022e400080011ff */
[----:B---3--:R-:W-:Y:S05]  /*7ca0*/  @!P0 NANOSLEEP.SYNCS 0x989680 ;  /* 0x009896800000895d */ /* 0x008fea0003900000 */
[----:B------:R-:W3:Y:S02]  /*7cb0*/  @!P0 SYNCS.PHASECHK.TRANS64 P0, [R0+URZ], R2 ;  /* 0x00000002000085a7 */ /* 0x000ee400080010ff */
[----:B---3--:R-:W-:Y:S05]  /*7cc0*/  @!P0 BRA `(.L_x_151) ;  /* 0xfffffffc00f08947 */ /* 0x008fea000383ffff */
[----:B------:R-:W-:Y:S05]  /*7cd0*/  BRA `(.L_x_152) ;  /* 0xffffffc8006c7947 */ /* 0x000fea000383ffff */
.L_x_79:
[----:B------:R-:W-:-:S07]  /*7ce0*/  MOV R0, UR4 ;  /* 0x0000000400007c02 */ /* 0x000fce0008000f00 */
.L_x_153:
[----:B-1----:R1:W3:Y:S02]  /*7cf0*/  SYNCS.PHASECHK.TRANS64.TRYWAIT P0, [R0+URZ], R2 ;  /* 0x00000002000075a7 */ /* 0x0022e400080011ff */
[----:B---3--:R-:W-:Y:S05]  /*7d00*/  @!P0 NANOSLEEP.SYNCS 0x989680 ;  /* 0x009896800000895d */ /* 0x008fea0003900000 */
[----:B------:R-:W3:Y:S02]  /*7d10*/  @!P0 SYNCS.PHASECHK.TRANS64 P0, [R0+URZ], R2 ;  /* 0x00000002000085a7 */ /* 0x000ee400080010ff */
[----:B---3--:R-:W-:Y:S05]  /*7d20*/  @!P0 BRA `(.L_x_153) ;  /* 0xfffffffc00f08947 */ /* 0x008fea000383ffff */
[----:B------:R-:W-:Y:S05]  /*7d30*/  BRA `(.L_x_154) ;  /* 0xffffffc800787947 */ /* 0x000fea000383ffff */
.L_x_81:
[----:B--2---:R2:W4:Y:S02]  /*7d40*/  SYNCS.PHASECHK.TRANS64.TRYWAIT P0, [R0+URZ+0x90], R2 ;  /* 0x00009002000075a7 */ /* 0x00452400080011ff */
[----:B----4-:R-:W-:Y:S05]  /*7d50*/  @!P0 NANOSLEEP.SYNCS 0x989680 ;  /* 0x009896800000895d */ /* 0x010fea0003900000 */
[----:B------:R-:W4:Y:S02]  /*7d60*/  @!P0 SYNCS.PHASECHK.TRANS64 P0, [R0+URZ+0x90], R2 ;  /* 0x00009002000085a7 */ /* 0x000f2400080010ff */
[----:B----4-:R-:W-:Y:S05]  /*7d70*/  @!P0 BRA `(.L_x_81) ;  /* 0xfffffffc00f08947 */ /* 0x010fea000383ffff */
[----:B------:R-:W-:Y:S05]  /*7d80*/  BRA `(.L_x_155) ;  /* 0xffffffcc005c7947 */ /* 0x000fea000383ffff */
.L_x_91:
[----:B-1----:R1:W3:Y:S02]  /*7d90*/  SYNCS.PHASECHK.TRANS64.TRYWAIT P1, [R0+URZ+0x50], R3 ;  /* 0x00005003000075a7 */ /* 0x0022e400080211ff */
[----:B---3--:R-:W-:Y:S05]  /*7da0*/  @!P1 NANOSLEEP.SYNCS 0x989680 ;  /* 0x009896800000995d */ /* 0x008fea0003900000 */
[----:B------:R-:W3:Y:S02]  /*7db0*/  @!P1 SYNCS.PHASECHK.TRANS64 P1, [R0+URZ+0x50], R3 ;  /* 0x00005003000095a7 */ /* 0x000ee400080210ff */
[----:B---3--:R-:W-:Y:S05]  /*7dc0*/  @!P1 BRA `(.L_x_91) ;  /* 0xfffffffc00f09947 */ /* 0x008fea000383ffff */
[----:B------:R-:W-:Y:S05]  /*7dd0*/  BRA `(.L_x_90) ;  /* 0xffffffd8008c7947 */ /* 0x000fea000383ffff */
.L_x_93:
[----:B-1----:R1:W4:Y:S02]  /*7de0*/  SYNCS.PHASECHK.TRANS64.TRYWAIT P0, [R73+URZ+0xb0], R2 ;  /* 0x0000b002490075a7 */ /* 0x00232400080011ff */
[----:B----4-:R-:W-:Y:S05]  /*7df0*/  @!P0 NANOSLEEP.SYNCS 0x989680 ;  /* 0x009896800000895d */ /* 0x010fea0003900000 */
[----:B------:R-:W4:Y:S02]  /*7e00*/  @!P0 SYNCS.PHASECHK.TRANS64 P0, [R73+URZ+0xb0], R2 ;  /* 0x0000b002490085a7 */ /* 0x000f2400080010ff */
[----:B----4-:R-:W-:Y:S05]  /*7e10*/  @!P0 BRA `(.L_x_93) ;  /* 0xfffffffc00f08947 */ /* 0x010fea000383ffff */
[----:B------:R-:W-:Y:S05]  /*7e20*/  BRA `(.L_x_92) ;  /* 0xffffffd800c47947 */ /* 0x000fea000383ffff */
.L_x_104:
[----:B--2---:R2:W4:Y:S02]  /*7e30*/  SYNCS.PHASECHK.TRANS64.TRYWAIT P0, [R2+URZ+0x50], R107 ;  /* 0x0000506b020075a7 */ /* 0x00452400080011ff */
[----:B----4-:R-:W-:Y:S05]  /*7e40*/  @!P0 NANOSLEEP.SYNCS 0x989680 ;  /* 0x009896800000895d */ /* 0x010fea0003900000 */
[----:B------:R-:W4:Y:S02]  /*7e50*/  @!P0 SYNCS.PHASECHK.TRANS64 P0, [R2+URZ+0x50], R107 ;  /* 0x0000506b020085a7 */ /* 0x000f2400080010ff */
[----:B----4-:R-:W-:Y:S05]  /*7e60*/  @!P0 BRA `(.L_x_104) ;  /* 0xfffffffc00f08947 */ /* 0x010fea000383ffff */
[----:B------:R-:W-:Y:S05]  /*7e70*/  BRA `(.L_x_103) ;  /* 0xffffffe400ac7947 */ /* 0x000fea000383ffff */
        .weak           $__internal_0_$__cuda_sm10x_tcgen05_guardrail_trap_col_being_dealloced_not_returned_by_alloc
        .type           $__internal_0_$__cuda_sm10x_tcgen05_guardrail_trap_col_being_dealloced_not_returned_by_alloc,@function
        .size           $__internal_0_$__cuda_sm10x_tcgen05_guardrail_trap_col_being_dealloced_not_returned_by_alloc,($__internal_1_$__cuda_sm10x_tcgen05_guardrail_trap_phase_invalid_during_alloc - $__internal_0_$__cuda_sm10x_tcgen05_guardrail_trap_col_being_dealloced_not_returned_by_alloc)
$__internal_0_$__cuda_sm10x_tcgen05_guardrail_trap_col_being_dealloced_not_returned_by_alloc:
[----:B------:R-:W-:Y:S05]  /*7e80*/  BPT.TRAP 0x1 ;  /* 0x000000040000795c */ /* 0x000fea0000300000 */
[----:B------:R-:W-:-:S04]  /*7e90*/  HFMA2 R3, -RZ, RZ, 0, 0 ;  /* 0x00000000ff037431 */ /* 0x000fc800000001ff */
[----:B------:R-:W-:Y:S05]  /*7ea0*/  RET.REL.NODEC R2 `(_ZN7cutlass13device_kernelINS_4gemm6kernel13GemmUniversalIN4cute5tupleIJiiiiEEENS1_10collective13CollectiveMmaINS1_35MainloopSm100TmaUmmaWarpSpecializedILi5ELi2ELi4ENS5_IJNS4_1CILi1EEESB_SB_EEEEENS5_IJNSA_ILi128EEENSA_ILi64EEENSA_ILi32EEEEEENS_6half_tENS5_IJlSB_lEEESI_SJ_NS4_8TiledMMAINS4_8MMA_AtomIJNS4_20SM100_MMA_F16BF16_SSISI_SI_fLi128ELi64ELNS4_4UMMA5MajorE0ELSO_0ELNSN_7ScaleInE0ELSP_0EEEEEENS4_6LayoutISC_NS5_IJNSA_ILi0EEEST_ST_EEEEENS5_IJNS4_10UnderscoreESW_SW_EEEEENS4_13SM90_TMA_LOADENS4_14ComposedLayoutINS4_7SwizzleILi2ELi4ELi3EEENS4_18smem_ptr_flag_bitsILi16EEENSS_INS5_IJNSA_ILi8EEESG_EEENS5_IJSG_SB_EEEEEEEvNS4_8identityESZ_S19_vS1A_EENS_8epilogue10collective18CollectiveEpilogueINS1C_23Sm100TmaWarpSpecializedILi3ELi2ELi32ELb1ELb0EEEJSH_NS5_IJNSS_ISE_SB_EENSS_ISG_SB_EEEEESI_SJ_SI_SJ_NS1C_6fusion15FusionCallbacksIS1G_NS1K_17LinearCombinationISI_fSI_fLNS_15FloatRoundStyleE2EEESH_S1J_JEEENS4_5SM1004TMEM4LOAD26SM100_TMEM_LOAD_32dp32b32xESZ_S19_NS4_39AutoVectorizingCopyWithAssumedAlignmentILi128EEENS4_14SM90_TMA_STOREES19_S1V_S1V_EEEvvEEEEvNT_6ParamsE) ;  /* 0xffffff8002547950 */ /* 0x000fea0003c3ffff */
        .weak           $__internal_1_$__cuda_sm10x_tcgen05_guardrail_trap_phase_invalid_during_alloc
        .type           $__internal_1_$__cuda_sm10x_tcgen05_guardrail_trap_phase_invalid_during_alloc,@function
        .size           $__internal_1_$__cuda_sm10x_tcgen05_guardrail_trap_phase_invalid_during_alloc,($__internal_2_$__cuda_sm10x_tcgen05_guardrail_trap_unallocated_columns_being_dealloced - $__internal_1_$__cuda_sm10x_tcgen05_guardrail_trap_phase_invalid_during_alloc)
$__internal_1_$__cuda_sm10x_tcgen05_guardrail_trap_phase_invalid_during_alloc:
[----:B------:R-:W-:Y:S05]  /*7eb0*/  BPT.TRAP 0x1 ;  /* 0x000000040000795c */ /* 0x000fea0000300000 */
[----:B------:R-:W-:-:S04]  /*7ec0*/  MOV R3, 0x0 ;  /* 0x0000000000037802 */ /* 0x000fc80000000f00 */
[----:B------:R-:W-:Y:S05]  /*7ed0*/  RET.REL.NODEC R2 `(_ZN7cutlass13device_kernelINS_4gemm6kernel13GemmUniversalIN4cute5tupleIJiiiiEEENS1_10collective13CollectiveMmaINS1_35MainloopSm100TmaUmmaWarpSpecializedILi5ELi2ELi4ENS5_IJNS4_1CILi1EEESB_SB_EEEEENS5_IJNSA_ILi128EEENSA_ILi64EEENSA_ILi32EEEEEENS_6half_tENS5_IJlSB_lEEESI_SJ_NS4_8TiledMMAINS4_8MMA_AtomIJNS4_20SM100_MMA_F16BF16_SSISI_SI_fLi128ELi64ELNS4_4UMMA5MajorE0ELSO_0ELNSN_7ScaleInE0ELSP_0EEEEEENS4_6LayoutISC_NS5_IJNSA_ILi0EEEST_ST_EEEEENS5_IJNS4_10UnderscoreESW_SW_EEEEENS4_13SM90_TMA_LOADENS4_14ComposedLayoutINS4_7SwizzleILi2ELi4ELi3EEENS4_18smem_ptr_flag_bitsILi16EEENSS_INS5_IJNSA_ILi8EEESG_EEENS5_IJSG_SB_EEEEEEEvNS4_8identityESZ_S19_vS1A_EENS_8epilogue10collective18CollectiveEpilogueINS1C_23Sm100TmaWarpSpecializedILi3ELi2ELi32ELb1ELb0EEEJSH_NS5_IJNSS_ISE_SB_EENSS_ISG_SB_EEEEESI_SJ_SI_SJ_NS1C_6fusion15FusionCallbacksIS1G_NS1K_17LinearCombinationISI_fSI_fLNS_15FloatRoundStyleE2EEESH_S1J_JEEENS4_5SM1004TMEM4LOAD26SM100_TMEM_LOAD_32dp32b32xESZ_S19_NS4_39AutoVectorizingCopyWithAssumedAlignmentILi128EEENS4_14SM90_TMA_STOREES19_S1V_S1V_EEEvvEEEEvNT_6ParamsE) ;  /* 0xffffff8002487950 */ /* 0x000fea0003c3ffff */
        .weak           $__internal_2_$__cuda_sm10x_tcgen05_guardrail_trap_unallocated_columns_being_dealloced
        .type           $__internal_2_$__cuda_sm10x_tcgen05_guardrail_trap_unallocated_columns_being_dealloced,@function
        .size           $__internal_2_$__cuda_sm10x_tcgen05_guardrail_trap_unallocated_columns_being_dealloced,(.L_x_157 - $__internal_2_$__cuda_sm10x_tcgen05_guardrail_trap_unallocated_columns_being_dealloced)
$__internal_2_$__cuda_sm10x_tcgen05_guardrail_trap_unallocated_columns_being_dealloced:
[----:B------:R-:W-:Y:S05]  /*7ee0*/  BPT.TRAP 0x1 ;  /* 0x000000040000795c */ /* 0x000fea0000300000 */
[----:B------:R-:W-:-:S04]  /*7ef0*/  HFMA2 R3, -RZ, RZ, 0, 0 ;  /* 0x00000000ff037431 */ /* 0x000fc800000001ff */
[----:B------:R-:W-:Y:S05]  /*7f00*/  RET.REL.NODEC R2 `(_ZN7cutlass13device_kernelINS_4gemm6kernel13GemmUniversalIN4cute5tupleIJiiiiEEENS1_10collective13CollectiveMmaINS1_35MainloopSm100TmaUmmaWarpSpecializedILi5ELi2ELi4ENS5_IJNS4_1CILi1EEESB_SB_EEEEENS5_IJNSA_ILi128EEENSA_ILi64EEENSA_ILi32EEEEEENS_6half_tENS5_IJlSB_lEEESI_SJ_NS4_8TiledMMAINS4_8MMA_AtomIJNS4_20SM100_MMA_F16BF16_SSISI_SI_fLi128ELi64ELNS4_4UMMA5MajorE0ELSO_0ELNSN_7ScaleInE0ELSP_0EEEEEENS4_6LayoutISC_NS5_IJNSA_ILi0EEEST_ST_EEEEENS5_IJNS4_10UnderscoreESW_SW_EEEEENS4_13SM90_TMA_LOADENS4_14ComposedLayoutINS4_7SwizzleILi2ELi4ELi3EEENS4_18smem_ptr_flag_bitsILi16EEENSS_INS5_IJNSA_ILi8EEESG_EEENS5_IJSG_SB_EEEEEEEvNS4_8identityESZ_S19_vS1A_EENS_8epilogue10collective18CollectiveEpilogueINS1C_23Sm100TmaWarpSpecializedILi3ELi2ELi32ELb1ELb0EEEJSH_NS5_IJNSS_ISE_SB_EENSS_ISG_SB_EEEEESI_SJ_SI_SJ_NS1C_6fusion15FusionCallbacksIS1G_NS1K_17LinearCombinationISI_fSI_fLNS_15FloatRoundStyleE2EEESH_S1J_JEEENS4_5SM1004TMEM4LOAD26SM100_TMEM_LOAD_32dp32b32xESZ_S19_NS4_39AutoVectorizingCopyWithAssumedAlignmentILi128EEENS4_14SM90_TMA_STOREES19_S1V_S1V_EEEvvEEEEvNT_6ParamsE) ;  /* 0xffffff80023c7950 */ /* 0x000fea0003c3ffff */
.L_x_156:
[----:B------:R-:W-:-:S00]  /*7f10*/  BRA `(.L_x_156) ;  /* 0xfffffffc00fc7947 */ /* 0x000fc0000383ffff */
[----:B------:R-:W-:-:S00]  /*7f20*/  NOP ;  /* 0x0000000000007918 */ /* 0x000fc00000000000 */
        /* <DEDUP_REMOVED lines=13> */
.L_x_157:


//--------------------- .nv.global.init           --------------------------
	.section	.nv.global.init,"aw",@progbits
.nv.global.init:
	.type		$str$27,@object
	.size		$str$27,($str$28 - $str$27)
$str$27:
        /*0000*/ 	.byte	0x28, 0x61, 0x64, 0x64, 0x72, 0x65, 0x73, 0x73, 0x20, 0x26, 0x20, 0x6d, 0x61, 0x73, 0x6b, 0x29
        /*0010*/ 	.byte	0x20, 0x3d, 0x3d, 0x20, 0x30, 0x00
	.type		$str$28,@object
	.size		$str$28,($str$26 - $str$28)
$str$28:
        /*0016*/ 	.byte	0x2f, 0x74, 0x6d, 0x70, 0x2f, 0x63, 0x75, 0x74, 0x6c, 0x61, 0x73, 0x73, 0x5f, 0x73, 0x77, 0x65
        /*0026*/ 	.byte	0x65, 0x70, 0x5f, 0x73, 0x72, 0x63, 0x2f, 0x69, 0x6e, 0x63, 0x6c, 0x75, 0x64, 0x65, 0x2f, 0x63
        /*0036*/ 	.byte	0x75, 0x74, 0x65, 0x2f, 0x70, 0x6f, 0x69, 0x6e, 0x74, 0x65, 0x72, 0x5f, 0x66, 0x6c, 0x61, 0x67
        /*0046*/ 	.byte	0x67, 0x65, 0x64, 0x2e, 0x68, 0x70, 0x70, 0x00
	.type		$str$26,@object
	.size		$str$26,($str$25 - $str$26)
$str$26:
        /*004e*/ 	.byte	0x2f, 0x74, 0x6d, 0x70, 0x2f, 0x63, 0x75, 0x74, 0x6c, 0x61, 0x73, 0x73, 0x5f, 0x73, 0x77, 0x65
        /*005e*/ 	.byte	0x65, 0x70, 0x5f, 0x73, 0x72, 0x63, 0x2f, 0x69, 0x6e, 0x63, 0x6c, 0x75, 0x64, 0x65, 0x2f, 0x63
        /*006e*/ 	.byte	0x75, 0x74, 0x65, 0x2f, 0x61, 0x74, 0x6f, 0x6d, 0x2f, 0x63, 0x6f, 0x70, 0x79, 0x5f, 0x74, 0x72
        /*007e*/ 	.byte	0x61, 0x69, 0x74, 0x73, 0x5f, 0x73, 0x6d, 0x31, 0x30, 0x30, 0x2e, 0x68, 0x70, 0x70, 0x00
	.type		$str$25,@object
	.size		$str$25,(__unnamed_1 - $str$25)
$str$25:
        /*008d*/ 	.byte	0x28, 0x28, 0x75, 0x69, 0x6e, 0x74, 0x33, 0x32, 0x5f, 0x74, 0x28, 0x74, 0x68, 0x72, 0x65, 0x61
        /*009d*/ 	.byte	0x64, 0x49, 0x64, 0x78, 0x2e, 0x78, 0x29, 0x20, 0x2f, 0x20, 0x33, 0x32, 0x29, 0x20, 0x25, 0x20
        /*00ad*/ 	.byte	0x34, 0x29, 0x20, 0x3d, 0x3d, 0x20, 0x28, 0x28, 0x28, 0x74, 0x6d, 0x65, 0x6d, 0x5f, 0x61, 0x64
        /*00bd*/ 	.byte	0x64, 0x72, 0x20, 0x3e, 0x3e, 0x20, 0x31, 0x36, 0x29, 0x20, 0x2f, 0x20, 0x33, 0x32, 0x29, 0x20
        /*00cd*/ 	.byte	0x25, 0x20, 0x34, 0x29, 0x00
	.type		__unnamed_1,@object
	.size		__unnamed_1,(__unnamed_2 - __unnamed_1)
__unnamed_1:
        /*00d2*/ 	.byte	0x61, 0x75, 0x74, 0x6f, 0x20, 0x63, 0x75, 0x74, 0x65, 0x3a, 0x3a, 0x61, 0x73, 0x5f, 0x70, 0x6f
        /* <DEDUP_REMOVED lines=24> */
        /*0262*/ 	.byte	0x3e, 0x3e, 0x3e, 0x3e, 0x5d, 0x00
	.type		__unnamed_2,@object
	.size		__unnamed_2,(.L_2 - __unnamed_2)
__unnamed_2:
        /* <DEDUP_REMOVED lines=42> */
        /*0508*/ 	.byte	0x3e, 0x3e, 0x5d, 0x00
.L_2:


//--------------------- .nv.shared._ZN7cutlass13device_kernelINS_4gemm6kernel13GemmUniversalIN4cute5tupleIJiiiiEEENS1_10collective13CollectiveMmaINS1_35MainloopSm100TmaUmmaWarpSpecializedILi5ELi2ELi4ENS5_IJNS4_1CILi1EEESB_SB_EEEEENS5_IJNSA_ILi128EEENSA_ILi64EEENSA_ILi32EEEEEENS_6half_tENS5_IJlSB_lEEESI_SJ_NS4_8TiledMMAINS4_8MMA_AtomIJNS4_20SM100_MMA_F16BF16_SSISI_SI_fLi128ELi64ELNS4_4UMMA5MajorE0ELSO_0ELNSN_7ScaleInE0ELSP_0EEEEEENS4_6LayoutISC_NS5_IJNSA_ILi0EEEST_ST_EEEEENS5_IJNS4_10UnderscoreESW_SW_EEEEENS4_13SM90_TMA_LOADENS4_14ComposedLayoutINS4_7SwizzleILi2ELi4ELi3EEENS4_18smem_ptr_flag_bitsILi16EEENSS_INS5_IJNSA_ILi8EEESG_EEENS5_IJSG_SB_EEEEEEEvNS4_8identityESZ_S19_vS1A_EENS_8epilogue10collective18CollectiveEpilogueINS1C_23Sm100TmaWarpSpecializedILi3ELi2ELi32ELb1ELb0EEEJSH_NS5_IJNSS_ISE_SB_EENSS_ISG_SB_EEEEESI_SJ_SI_SJ_NS1C_6fusion15FusionCallbacksIS1G_NS1K_17LinearCombinationISI_fSI_fLNS_15FloatRoundStyleE2EEESH_S1J_JEEENS4_5SM1004TMEM4LOAD26SM100_TMEM_LOAD_32dp32b32xESZ_S19_NS4_39AutoVectorizingCopyWithAssumedAlignmentILi128EEENS4_14SM90_TMA_STOREES19_S1V_S1V_EEEvvEEEEvNT_6ParamsE --------------------------
	.section	.nv.shared._ZN7cutlass13device_kernelINS_4gemm6kernel13GemmUniversalIN4cute5tupleIJiiiiEEENS1_10collective13CollectiveMmaINS1_35MainloopSm100TmaUmmaWarpSpecializedILi5ELi2ELi4ENS5_IJNS4_1CILi1EEESB_SB_EEEEENS5_IJNSA_ILi128EEENSA_ILi64EEENSA_ILi32EEEEEENS_6half_tENS5_IJlSB_lEEESI_SJ_NS4_8TiledMMAINS4_8MMA_AtomIJNS4_20SM100_MMA_F16BF16_SSISI_SI_fLi128ELi64ELNS4_4UMMA5MajorE0ELSO_0ELNSN_7ScaleInE0ELSP_0EEEEEENS4_6LayoutISC_NS5_IJNSA_ILi0EEEST_ST_EEEEENS5_IJNS4_10UnderscoreESW_SW_EEEEENS4_13SM90_TMA_LOADENS4_14ComposedLayoutINS4_7SwizzleILi2ELi4ELi3EEENS4_18smem_ptr_flag_bitsILi16EEENSS_INS5_IJNSA_ILi8EEESG_EEENS5_IJSG_SB_EEEEEEEvNS4_8identityESZ_S19_vS1A_EENS_8epilogue10collective18CollectiveEpilogueINS1C_23Sm100TmaWarpSpecializedILi3ELi2ELi32ELb1ELb0EEEJSH_NS5_IJNSS_ISE_SB_EENSS_ISG_SB_EEEEESI_SJ_SI_SJ_NS1C_6fusion15FusionCallbacksIS1G_NS1K_17LinearCombinationISI_fSI_fLNS_15FloatRoundStyleE2EEESH_S1J_JEEENS4_5SM1004TMEM4LOAD26SM100_TMEM_LOAD_32dp32b32xESZ_S19_NS4_39AutoVectorizingCopyWithAssumedAlignmentILi128EEENS4_14SM90_TMA_STOREES19_S1V_S1V_EEEvvEEEEvNT_6ParamsE,"aw",@nobits
	.sectionflags	@""
	.align	16
	.zero		1024


//--------------------- .nv.shared.reserved.0     --------------------------
	.section	.nv.shared.reserved.0,"aw",@nobits
	.weak		__nv_reservedSMEM_offset_0_alias
	.size		__nv_reservedSMEM_offset_0_alias, 0, 64
	.other		__nv_reservedSMEM_offset_0_alias,@"STO_CUDA_RESERVED_SHARED STV_DEFAULT"
__nv_reservedSMEM_offset_0_alias:
	.zero		0
.nv.shared.reserved.0:
	.zero		64
	.weak		__nv_reservedSMEM_tcgen05_partition
	.type		__nv_reservedSMEM_tcgen05_partition,@object
	.size		__nv_reservedSMEM_tcgen05_partition,(.L_0 - __nv_reservedSMEM_tcgen05_partition)
__nv_reservedSMEM_tcgen05_partition:
	.zero		32
.L_0:


//--------------------- .nv.global                --------------------------
	.section	.nv.global,"aw",@nobits
.nv.global:
	.type		_ZN39_INTERNAL_142f97ee_4_k_cu_234c7ffc_65374cute1_E,@object
	.size		_ZN39_INTERNAL_142f97ee_4_k_cu_234c7ffc_65374cute1_E,(_ZN39_INTERNAL_142f97ee_4_k_cu_234c7ffc_65374cuda3std3__45__cpo6cbeginE - _ZN39_INTERNAL_142f97ee_4_k_cu_234c7ffc_65374cute1_E)
_ZN39_INTERNAL_142f97ee_4_k_cu_234c7ffc_65374cute1_E:
	.zero		1
	.type		_ZN39_INTERNAL_142f97ee_4_k_cu_234c7ffc_65374cuda3std3__45__cpo6cbeginE,@object
	.size		_ZN39_INTERNAL_142f97ee_4_k_cu_234c7ffc_65374cuda3std3__45__cpo6cbeginE,(_ZN39_INTERNAL_142f97ee_4_k_cu_234c7ffc_65374cuda3std3__48in_placeE - _ZN39_INTERNAL_142f97ee_4_k_cu_234c7ffc_65374cuda3std3__45__cpo6cbeginE)
_ZN39_INTERNAL_142f97ee_4_k_cu_234c7ffc_65374cuda3std3__45__cpo6cbeginE:
	.zero		1
	.type		_ZN39_INTERNAL_142f97ee_4_k_cu_234c7ffc_65374cuda3std3__48in_placeE,@object
	.size		_ZN39_INTERNAL_142f97ee_4_k_cu_234c7ffc_65374cuda3std3__48in_placeE,(_ZN39_INTERNAL_142f97ee_4_k_cu_234c7ffc_65374cuda3std6ranges3__45__cpo9iter_moveE - _ZN39_INTERNAL_142f97ee_4_k_cu_234c7ffc_65374cuda3std3__48in_placeE)
_ZN39_INTERNAL_142f97ee_4_k_cu_234c7ffc_65374cuda3std3__48in_placeE:
	.zero		1
	.type		_ZN39_INTERNAL_142f97ee_4_k_cu_234c7ffc_65374cuda3std6ranges3__45__cpo9iter_moveE,@object
	.size		_ZN39_INTERNAL_142f97ee_4_k_cu_234c7ffc_65374cuda3std6ranges3__45__cpo9iter_moveE,(_ZN39_INTERNAL_142f97ee_4_k_cu_234c7ffc_65374cuda3std3__45__cpo5beginE - _ZN39_INTERNAL_142f97ee_4_k_cu_234c7ffc_65374cuda3std6ranges3__45__cpo9iter_moveE)
_ZN39_INTERNAL_142f97ee_4_k_cu_234c7ffc_65374cuda3std6ranges3__45__cpo9iter_moveE:
	.zero		1
	.type		_ZN39_INTERNAL_142f97ee_4_k_cu_234c7ffc_65374cuda3std3__45__cpo5beginE,@object
	.size		_ZN39_INTERNAL_142f97ee_4_k_cu_234c7ffc_65374cuda3std3__45__cpo5beginE,(_ZN39_INTERNAL_142f97ee_4_k_cu_234c7ffc_65374cuda3std3__441_GLOBAL__N__142f97ee_4_k_cu_234c7ffc_65376ignoreE - _ZN39_INTERNAL_142f97ee_4_k_cu_234c7ffc_65374cuda3std3__45__cpo5beginE)
_ZN39_INTERNAL_142f97ee_4_k_cu_234c7ffc_65374cuda3std3__45__cpo5beginE:
	.zero		1
	.type		_ZN39_INTERNAL_142f97ee_4_k_cu_234c7ffc_65374cuda3std3__441_GLOBAL__N__142f97ee_4_k_cu_234c7ffc_65376ignoreE,@object
	.size		_ZN39_INTERNAL_142f97ee_4_k_cu_234c7ffc_65374cuda3std3__441_GLOBAL__N__142f97ee_4_k_cu_234c7ffc_65376ignoreE,(_ZN39_INTERNAL_142f97ee_4_k_cu_234c7ffc_65374cute7productE - _ZN39_INTERNAL_142f97ee_4_k_cu_234c7ffc_65374cuda3std3__441_GLOBAL__N__142f97ee_4_k_cu_234c7ffc_65376ignoreE)
_ZN39_INTERNAL_142f97ee_4_k_cu_234c7ffc_65374cuda3std3__441_GLOBAL__N__142f97ee_4_k_cu_234c7ffc_65376ignoreE:
	.zero		1
	.type		_ZN39_INTERNAL_142f97ee_4_k_cu_234c7ffc_65374cute7productE,@object
	.size		_ZN39_INTERNAL_142f97ee_4_k_cu_234c7ffc_65374cute7productE,(_ZN39_INTERNAL_142f97ee_4_k_cu_234c7ffc_65374cuda3std3__45__cpo3endE - _ZN39_INTERNAL_142f97ee_4_k_cu_234c7ffc_65374cute7productE)
_ZN39_INTERNAL_142f97ee_4_k_cu_234c7ffc_65374cute7productE:
	.zero		1
	.type		_ZN39_INTERNAL_142f97ee_4_k_cu_234c7ffc_65374cuda3std3__45__cpo3endE,@object
	.size		_ZN39_INTERNAL_142f97ee_4_k_cu_234c7ffc_65374cuda3std3__45__cpo3endE,(_ZN39_INTERNAL_142f97ee_4_k_cu_234c7ffc_65374cuda3std3__419piecewise_constructE - _ZN39_INTERNAL_142f97ee_4_k_cu_234c7ffc_65374cuda3std3__45__cpo3endE)
_ZN39_INTERNAL_142f97ee_4_k_cu_234c7ffc_65374cuda3std3__45__cpo3endE:
	.zero		1
	.type		_ZN39_INTERNAL_142f97ee_4_k_cu_234c7ffc_65374cuda3std3__419piecewise_constructE,@object
	.size		_ZN39_INTERNAL_142f97ee_4_k_cu_234c7ffc_65374cuda3std3__419piecewise_constructE,(_ZN39_INTERNAL_142f97ee_4_k_cu_234c7ffc_65374cuda3std3__45__cpo4cendE - _ZN39_INTERNAL_142f97ee_4_k_cu_234c7ffc_65374cuda3std3__419piecewise_constructE)
_ZN39_INTERNAL_142f97ee_4_k_cu_234c7ffc_65374cuda3std3__419piecewise_constructE:
	.zero		1
	.type		_ZN39_INTERNAL_142f97ee_4_k_cu_234c7ffc_65374cuda3std3__45__cpo4cendE,@object
	.size		_ZN39_INTERNAL_142f97ee_4_k_cu_234c7ffc_65374cuda3std3__45__cpo4cendE,(_ZN39_INTERNAL_142f97ee_4_k_cu_234c7ffc_65374cuda3std6ranges3__45__cpo4swapE - _ZN39_INTERNAL_142f97ee_4_k_cu_234c7ffc_65374cuda3std3__45__cpo4cendE)
_ZN39_INTERNAL_142f97ee_4_k_cu_234c7ffc_65374cuda3std3__45__cpo4cendE:
	.zero		1
	.type		_ZN39_INTERNAL_142f97ee_4_k_cu_234c7ffc_65374cuda3std6ranges3__45__cpo4swapE,@object
	.size		_ZN39_INTERNAL_142f97ee_4_k_cu_234c7ffc_65374cuda3std6ranges3__45__cpo4swapE,(.L_10 - _ZN39_INTERNAL_142f97ee_4_k_cu_234c7ffc_65374cuda3std6ranges3__45__cpo4swapE)
_ZN39_INTERNAL_142f97ee_4_k_cu_234c7ffc_65374cuda3std6ranges3__45__cpo4swapE:
	.zero		1
.L_10:


//--------------------- .nv.constant0._ZN7cutlass13device_kernelINS_4gemm6kernel13GemmUniversalIN4cute5tupleIJiiiiEEENS1_10collective13CollectiveMmaINS1_35MainloopSm100TmaUmmaWarpSpecializedILi5ELi2ELi4ENS5_IJNS4_1CILi1EEESB_SB_EEEEENS5_IJNSA_ILi128EEENSA_ILi64EEENSA_ILi32EEEEEENS_6half_tENS5_IJlSB_lEEESI_SJ_NS4_8TiledMMAINS4_8MMA_AtomIJNS4_20SM100_MMA_F16BF16_SSISI_SI_fLi128ELi64ELNS4_4UMMA5MajorE0ELSO_0ELNSN_7ScaleInE0ELSP_0EEEEEENS4_6LayoutISC_NS5_IJNSA_ILi0EEEST_ST_EEEEENS5_IJNS4_10UnderscoreESW_SW_EEEEENS4_13SM90_TMA_LOADENS4_14ComposedLayoutINS4_7SwizzleILi2ELi4ELi3EEENS4_18smem_ptr_flag_bitsILi16EEENSS_INS5_IJNSA_ILi8EEESG_EEENS5_IJSG_SB_EEEEEEEvNS4_8identityESZ_S19_vS1A_EENS_8epilogue10collective18CollectiveEpilogueINS1C_23Sm100TmaWarpSpecializedILi3ELi2ELi32ELb1ELb0EEEJSH_NS5_IJNSS_ISE_SB_EENSS_ISG_SB_EEEEESI_SJ_SI_SJ_NS1C_6fusion15FusionCallbacksIS1G_NS1K_17LinearCombinationISI_fSI_fLNS_15FloatRoundStyleE2EEESH_S1J_JEEENS4_5SM1004TMEM4LOAD26SM100_TMEM_LOAD_32dp32b32xESZ_S19_NS4_39AutoVectorizingCopyWithAssumedAlignmentILi128EEENS4_14SM90_TMA_STOREES19_S1V_S1V_EEEvvEEEEvNT_6ParamsE --------------------------
	.section	.nv.constant0._ZN7cutlass13device_kernelINS_4gemm6kernel13GemmUniversalIN4cute5tupleIJiiiiEEENS1_10collective13CollectiveMmaINS1_35MainloopSm100TmaUmmaWarpSpecializedILi5ELi2ELi4ENS5_IJNS4_1CILi1EEESB_SB_EEEEENS5_IJNSA_ILi128EEENSA_ILi64EEENSA_ILi32EEEEEENS_6half_tENS5_IJlSB_lEEESI_SJ_NS4_8TiledMMAINS4_8MMA_AtomIJNS4_20SM100_MMA_F16BF16_SSISI_SI_fLi128ELi64ELNS4_4UMMA5MajorE0ELSO_0ELNSN_7ScaleInE0ELSP_0EEEEEENS4_6LayoutISC_NS5_IJNSA_ILi0EEEST_ST_EEEEENS5_IJNS4_10UnderscoreESW_SW_EEEEENS4_13SM90_TMA_LOADENS4_14ComposedLayoutINS4_7SwizzleILi2ELi4ELi3EEENS4_18smem_ptr_flag_bitsILi16EEENSS_INS5_IJNSA_ILi8EEESG_EEENS5_IJSG_SB_EEEEEEEvNS4_8identityESZ_S19_vS1A_EENS_8epilogue10collective18CollectiveEpilogueINS1C_23Sm100TmaWarpSpecializedILi3ELi2ELi32ELb1ELb0EEEJSH_NS5_IJNSS_ISE_SB_EENSS_ISG_SB_EEEEESI_SJ_SI_SJ_NS1C_6fusion15FusionCallbacksIS1G_NS1K_17LinearCombinationISI_fSI_fLNS_15FloatRoundStyleE2EEESH_S1J_JEEENS4_5SM1004TMEM4LOAD26SM100_TMEM_LOAD_32dp32b32xESZ_S19_NS4_39AutoVectorizingCopyWithAssumedAlignmentILi128EEENS4_14SM90_TMA_STOREES19_S1V_S1V_EEEvvEEEEvNT_6ParamsE,"a",@progbits
	.sectionflags	@""
	.align	4
.nv.constant0._ZN7cutlass13device_kernelINS_4gemm6kernel13GemmUniversalIN4cute5tupleIJiiiiEEENS1_10collective13CollectiveMmaINS1_35MainloopSm100TmaUmmaWarpSpecializedILi5ELi2ELi4ENS5_IJNS4_1CILi1EEESB_SB_EEEEENS5_IJNSA_ILi128EEENSA_ILi64EEENSA_ILi32EEEEEENS_6half_tENS5_IJlSB_lEEESI_SJ_NS4_8TiledMMAINS4_8MMA_AtomIJNS4_20SM100_MMA_F16BF16_SSISI_SI_fLi128ELi64ELNS4_4UMMA5MajorE0ELSO_0ELNSN_7ScaleInE0ELSP_0EEEEEENS4_6LayoutISC_NS5_IJNSA_ILi0EEEST_ST_EEEEENS5_IJNS4_10UnderscoreESW_SW_EEEEENS4_13SM90_TMA_LOADENS4_14ComposedLayoutINS4_7SwizzleILi2ELi4ELi3EEENS4_18smem_ptr_flag_bitsILi16EEENSS_INS5_IJNSA_ILi8EEESG_EEENS5_IJSG_SB_EEEEEEEvNS4_8identityESZ_S19_vS1A_EENS_8epilogue10collective18CollectiveEpilogueINS1C_23Sm100TmaWarpSpecializedILi3ELi2ELi32ELb1ELb0EEEJSH_NS5_IJNSS_ISE_SB_EENSS_ISG_SB_EEEEESI_SJ_SI_SJ_NS1C_6fusion15FusionCallbacksIS1G_NS1K_17LinearCombinationISI_fSI_fLNS_15FloatRoundStyleE2EEESH_S1J_JEEENS4_5SM1004TMEM4LOAD26SM100_TMEM_LOAD_32dp32b32xESZ_S19_NS4_39AutoVectorizingCopyWithAssumedAlignmentILi128EEENS4_14SM90_TMA_STOREES19_S1V_S1V_EEEvvEEEEvNT_6ParamsE:
	.zero		2944


//--------------------- SYMBOLS --------------------------

	.type		.nv.reservedSmem.offset0,@object
	.size		.nv.reservedSmem.offset0,0x4
	.type		.nv.reservedSmem.cap,@object
	.size		.nv.reservedSmem.cap,0x4
	.type		__assertfail,@function
